def attn_fwd(
    Q,
    K,
    V,
    Out,
    Lse,
    sm_scale,
    stride_qz,
    stride_qh,
    stride_qm,
    stride_qk,
    stride_kz,
    stride_kh,
    stride_kn,
    stride_kk,
    stride_vz,
    stride_vh,
    stride_vn,
    stride_vk,
    stride_oz,
    stride_oh,
    stride_om,
    stride_ok,
    seqlen_q,
    seqlen_k,
    BLOCK_M: tl.constexpr,
    BLOCK_N: tl.constexpr,
    HEAD_DIM: tl.constexpr,
    CAUSAL: tl.constexpr,
):
    start_m = tl.program_id(0)
    off_hz = tl.program_id(1)
    q_off = off_hz * stride_qh
    k_off = off_hz * stride_kh
    v_off = off_hz * stride_vh
    offs_m = start_m * BLOCK_M + tl.arange(0, BLOCK_M)
    offs_d = tl.arange(0, HEAD_DIM)
    offs_n = tl.arange(0, BLOCK_N)
    q_ptrs = Q + q_off + offs_m[:, None] * stride_qm + offs_d[None, :] * stride_qk
    k_ptrs = K + k_off + offs_d[:, None] * stride_kk + offs_n[None, :] * stride_kn
    v_ptrs = V + v_off + offs_n[:, None] * stride_vn + offs_d[None, :] * stride_vk
    m_i = tl.full([BLOCK_M], float("-inf"), dtype=tl.float32)
    l_i = tl.zeros([BLOCK_M], dtype=tl.float32) + 1.0
    acc = tl.zeros([BLOCK_M, HEAD_DIM], dtype=tl.float32)
    q = tl.load(q_ptrs)
    acc, l_i, m_i = _attn_fwd_inner(
        acc,
        l_i,
        m_i,
        q,
        k_ptrs,
        v_ptrs,
        sm_scale,
        stride_kn,
        stride_vn,
        start_m,
        seqlen_k,
        BLOCK_M,
        BLOCK_N,
        HEAD_DIM,
        CAUSAL,
    )
    acc = acc / l_i[:, None]
    lse = m_i + tl.math.log2(l_i) / 1.4426950408889634
    o_ptrs = (
        Out
        + off_hz * stride_oh
        + offs_m[:, None] * stride_om
        + offs_d[None, :] * stride_ok
    )
    tl.store(o_ptrs, acc.to(Out.dtype.element_ty))
    tl.store(Lse + off_hz * seqlen_q + offs_m, lse)

# config = {"BLOCK_M": 64, "BLOCK_N": 16, "HEAD_DIM": 64, "arch": "sm_90", "causal": true, "dtype": "fp16", "num_stages": 4, "num_warps": 8}
# arch = sm_90


// ===== COMPILED SASS (sm_90a) =====

	.target	sm_90a

	.elftype	@"ET_EXEC"


//--------------------- .note.nv.tkinfo           --------------------------
	.section	.note.nv.tkinfo,"",@"SHT_NOTE"
	.sectionflags	@"SHF_NOTE_NV_TKINFO"
	.tkinfo
        /*0018*/ 	.word	0x00000002
        /*0030*/ 	.string	""
        /*0030*/ 	.string	"ptxas"
        /*0030*/ 	.string	"Cuda compilation tools, release 13.0, V13.0.88"
        /*0030*/ 	.string	"Build cuda_13.0.r13.0/compiler.36424714_0"
        /*0030*/ 	.string	"-v  -suppress-debug-info  -lineinfo  -arch sm_90a "



//--------------------- .note.nv.cuinfo           --------------------------
	.section	.note.nv.cuinfo,"",@"SHT_NOTE"
	.sectionflags	@"SHF_NOTE_NV_CUINFO"
        /*0018*/ 	.short	0x0002
        /*001a*/ 	.short	0x005a
        /*001c*/ 	.short	0x0082
	.zero		2


//--------------------- .nv.info                  --------------------------
	.section	.nv.info,"",@"SHT_CUDA_INFO"
	.align	4


	//----- nvinfo : EIATTR_REGCOUNT
	.align		4
        /*0000*/ 	.byte	0x04, 0x2f
        /*0002*/ 	.short	(.L_2 - .L_1)
	.align		4
.L_1:
        /*0004*/ 	.word	index@(attn_fwd)
        /*0008*/ 	.word	0x00000040


	//----- nvinfo : EIATTR_FRAME_SIZE
	.align		4
.L_2:
        /*000c*/ 	.byte	0x04, 0x11
        /*000e*/ 	.short	(.L_4 - .L_3)
	.align		4
.L_3:
        /*0010*/ 	.word	index@(attn_fwd)
        /*0014*/ 	.word	0x00000000


	//----- nvinfo : EIATTR_MIN_STACK_SIZE
	.align		4
.L_4:
        /*0018*/ 	.byte	0x04, 0x12
        /*001a*/ 	.short	(.L_6 - .L_5)
	.align		4
.L_5:
        /*001c*/ 	.word	index@(attn_fwd)
        /*0020*/ 	.word	0x00000000
.L_6:


//--------------------- .nv.compat                --------------------------
	.section	.nv.compat,"",@"SHT_CUDA_COMPAT_INFO"
	.align	4
        /*0000*/ 	.byte	0x02, 0x09, 0x01, 0x00, 0x02, 0x02, 0x04, 0x00, 0x02, 0x05, 0x05, 0x00, 0x03, 0x07, 0x01, 0x01
        /*0010*/ 	.byte	0x02, 0x03, 0x00, 0x00, 0x02, 0x06, 0x01, 0x00, 0x04, 0x0b, 0x08, 0x00, 0x00, 0x00, 0x00, 0x00
        /*0020*/ 	.byte	0x00, 0x00, 0x00, 0x00


//--------------------- .nv.info.attn_fwd         --------------------------
	.section	.nv.info.attn_fwd,"",@"SHT_CUDA_INFO"
	.sectionflags	@""
	.align	4


	//----- nvinfo : EIATTR_CUDA_API_VERSION
	.align		4
        /*0000*/ 	.byte	0x04, 0x37
        /*0002*/ 	.short	(.L_8 - .L_7)
.L_7:
        /*0004*/ 	.word	0x00000082


	//----- nvinfo : EIATTR_KPARAM_INFO
	.align		4
.L_8:
        /*0008*/ 	.byte	0x04, 0x17
        /*000a*/ 	.short	(.L_10 - .L_9)
.L_9:
        /*000c*/ 	.word	0x00000000
        /*0010*/ 	.short	0x0019
        /*0012*/ 	.short	0x0080
        /*0014*/ 	.byte	0x00, 0xf4, 0x21, 0x00


	//----- nvinfo : EIATTR_KPARAM_INFO
	.align		4
.L_10:
        /*0018*/ 	.byte	0x04, 0x17
        /*001a*/ 	.short	(.L_12 - .L_11)
.L_11:
        /*001c*/ 	.word	0x00000000
        /*0020*/ 	.short	0x0018
        /*0022*/ 	.short	0x0078
        /*0024*/ 	.byte	0x00, 0xf4, 0x21, 0x00


	//----- nvinfo : EIATTR_KPARAM_INFO
	.align		4
.L_12:
        /*0028*/ 	.byte	0x04, 0x17
        /*002a*/ 	.short	(.L_14 - .L_13)
.L_13:
        /*002c*/ 	.word	0x00000000
        /*0030*/ 	.short	0x0017
        /*0032*/ 	.short	0x0070
        /*0034*/ 	.byte	0x00, 0xf0, 0x11, 0x00


	//----- nvinfo : EIATTR_KPARAM_INFO
	.align		4
.L_14:
        /*0038*/ 	.byte	0x04, 0x17
        /*003a*/ 	.short	(.L_16 - .L_15)
.L_15:
        /*003c*/ 	.word	0x00000000
        /*0040*/ 	.short	0x0016
        /*0042*/ 	.short	0x006c
        /*0044*/ 	.byte	0x00, 0xf0, 0x11, 0x00


	//----- nvinfo : EIATTR_KPARAM_INFO
	.align		4
.L_16:
        /*0048*/ 	.byte	0x04, 0x17
        /*004a*/ 	.short	(.L_18 - .L_17)
.L_17:
        /*004c*/ 	.word	0x00000000
        /*0050*/ 	.short	0x0015
        /*0052*/ 	.short	0x0068
        /*0054*/ 	.byte	0x00, 0xf0, 0x11, 0x00


	//----- nvinfo : EIATTR_KPARAM_INFO
	.align		4
.L_18:
        /*0058*/ 	.byte	0x04, 0x17
        /*005a*/ 	.short	(.L_20 - .L_19)
.L_19:
        /*005c*/ 	.word	0x00000000
        /*0060*/ 	.short	0x0014
        /*0062*/ 	.short	0x0064
        /*0064*/ 	.byte	0x00, 0xf0, 0x11, 0x00


	//----- nvinfo : EIATTR_KPARAM_INFO
	.align		4
.L_20:
        /*0068*/ 	.byte	0x04, 0x17
        /*006a*/ 	.short	(.L_22 - .L_21)
.L_21:
        /*006c*/ 	.word	0x00000000
        /*0070*/ 	.short	0x0013
        /*0072*/ 	.short	0x0060
        /*0074*/ 	.byte	0x00, 0xf0, 0x11, 0x00


	//----- nvinfo : EIATTR_KPARAM_INFO
	.align		4
.L_22:
        /*0078*/ 	.byte	0x04, 0x17
        /*007a*/ 	.short	(.L_24 - .L_23)
.L_23:
        /*007c*/ 	.word	0x00000000
        /*0080*/ 	.short	0x0012
        /*0082*/ 	.short	0x005c
        /*0084*/ 	.byte	0x00, 0xf0, 0x11, 0x00


	//----- nvinfo : EIATTR_KPARAM_INFO
	.align		4
.L_24:
        /*0088*/ 	.byte	0x04, 0x17
        /*008a*/ 	.short	(.L_26 - .L_25)
.L_25:
        /*008c*/ 	.word	0x00000000
        /*0090*/ 	.short	0x0011
        /*0092*/ 	.short	0x0058
        /*0094*/ 	.byte	0x00, 0xf0, 0x11, 0x00


	//----- nvinfo : EIATTR_KPARAM_INFO
	.align		4
.L_26:
        /*0098*/ 	.byte	0x04, 0x17
        /*009a*/ 	.short	(.L_28 - .L_27)
.L_27:
        /*009c*/ 	.word	0x00000000
        /*00a0*/ 	.short	0x0010
        /*00a2*/ 	.short	0x0054
        /*00a4*/ 	.byte	0x00, 0xf0, 0x11, 0x00


	//----- nvinfo : EIATTR_KPARAM_INFO
	.align		4
.L_28:
        /*00a8*/ 	.byte	0x04, 0x17
        /*00aa*/ 	.short	(.L_30 - .L_29)
.L_29:
        /*00ac*/ 	.word	0x00000000
        /*00b0*/ 	.short	0x000f
        /*00b2*/ 	.short	0x0050
        /*00b4*/ 	.byte	0x00, 0xf0, 0x11, 0x00


	//----- nvinfo : EIATTR_KPARAM_INFO
	.align		4
.L_30:
        /*00b8*/ 	.byte	0x04, 0x17
        /*00ba*/ 	.short	(.L_32 - .L_31)
.L_31:
        /*00bc*/ 	.word	0x00000000
        /*00c0*/ 	.short	0x000e
        /*00c2*/ 	.short	0x004c
        /*00c4*/ 	.byte	0x00, 0xf0, 0x11, 0x00


	//----- nvinfo : EIATTR_KPARAM_INFO
	.align		4
.L_32:
        /*00c8*/ 	.byte	0x04, 0x17
        /*00ca*/ 	.short	(.L_34 - .L_33)
.L_33:
        /*00cc*/ 	.word	0x00000000
        /*00d0*/ 	.short	0x000d
        /*00d2*/ 	.short	0x0048
        /*00d4*/ 	.byte	0x00, 0xf0, 0x11, 0x00


	//----- nvinfo : EIATTR_KPARAM_INFO
	.align		4
.L_34:
        /*00d8*/ 	.byte	0x04, 0x17
        /*00da*/ 	.short	(.L_36 - .L_35)
.L_35:
        /*00dc*/ 	.word	0x00000000
        /*00e0*/ 	.short	0x000c
        /*00e2*/ 	.short	0x0044
        /*00e4*/ 	.byte	0x00, 0xf0, 0x11, 0x00


	//----- nvinfo : EIATTR_KPARAM_INFO
	.align		4
.L_36:
        /*00e8*/ 	.byte	0x04, 0x17
        /*00ea*/ 	.short	(.L_38 - .L_37)
.L_37:
        /*00ec*/ 	.word	0x00000000
        /*00f0*/ 	.short	0x000b
        /*00f2*/ 	.short	0x0040
        /*00f4*/ 	.byte	0x00, 0xf0, 0x11, 0x00


	//----- nvinfo : EIATTR_KPARAM_INFO
	.align		4
.L_38:
        /*00f8*/ 	.byte	0x04, 0x17
        /*00fa*/ 	.short	(.L_40 - .L_39)
.L_39:
        /*00fc*/ 	.word	0x00000000
        /*0100*/ 	.short	0x000a
        /*0102*/ 	.short	0x003c
        /*0104*/ 	.byte	0x00, 0xf0, 0x11, 0x00


	//----- nvinfo : EIATTR_KPARAM_INFO
	.align		4
.L_40:
        /*0108*/ 	.byte	0x04, 0x17
        /*010a*/ 	.short	(.L_42 - .L_41)
.L_41:
        /*010c*/ 	.word	0x00000000
        /*0110*/ 	.short	0x0009
        /*0112*/ 	.short	0x0038
        /*0114*/ 	.byte	0x00, 0xf0, 0x11, 0x00


	//----- nvinfo : EIATTR_KPARAM_INFO
	.align		4
.L_42:
        /*0118*/ 	.byte	0x04, 0x17
        /*011a*/ 	.short	(.L_44 - .L_43)
.L_43:
        /*011c*/ 	.word	0x00000000
        /*0120*/ 	.short	0x0008
        /*0122*/ 	.short	0x0034
        /*0124*/ 	.byte	0x00, 0xf0, 0x11, 0x00


	//----- nvinfo : EIATTR_KPARAM_INFO
	.align		4
.L_44:
        /*0128*/ 	.byte	0x04, 0x17
        /*012a*/ 	.short	(.L_46 - .L_45)
.L_45:
        /*012c*/ 	.word	0x00000000
        /*0130*/ 	.short	0x0007
        /*0132*/ 	.short	0x0030
        /*0134*/ 	.byte	0x00, 0xf0, 0x11, 0x00


	//----- nvinfo : EIATTR_KPARAM_INFO
	.align		4
.L_46:
        /*0138*/ 	.byte	0x04, 0x17
        /*013a*/ 	.short	(.L_48 - .L_47)
.L_47:
        /*013c*/ 	.word	0x00000000
        /*0140*/ 	.short	0x0006
        /*0142*/ 	.short	0x002c
        /*0144*/ 	.byte	0x00, 0xf0, 0x11, 0x00


	//----- nvinfo : EIATTR_KPARAM_INFO
	.align		4
.L_48:
        /*0148*/ 	.byte	0x04, 0x17
        /*014a*/ 	.short	(.L_50 - .L_49)
.L_49:
        /*014c*/ 	.word	0x00000000
        /*0150*/ 	.short	0x0005
        /*0152*/ 	.short	0x0028
        /*0154*/ 	.byte	0x00, 0xf0, 0x11, 0x00


	//----- nvinfo : EIATTR_KPARAM_INFO
	.align		4
.L_50:
        /*0158*/ 	.byte	0x04, 0x17
        /*015a*/ 	.short	(.L_52 - .L_51)
.L_51:
        /*015c*/ 	.word	0x00000000
        /*0160*/ 	.short	0x0004
        /*0162*/ 	.short	0x0020
        /*0164*/ 	.byte	0x00, 0xf4, 0x21, 0x00


	//----- nvinfo : EIATTR_KPARAM_INFO
	.align		4
.L_52:
        /*0168*/ 	.byte	0x04, 0x17
        /*016a*/ 	.short	(.L_54 - .L_53)
.L_53:
        /*016c*/ 	.word	0x00000000
        /*0170*/ 	.short	0x0003
        /*0172*/ 	.short	0x0018
        /*0174*/ 	.byte	0x00, 0xf4, 0x21, 0x00


	//----- nvinfo : EIATTR_KPARAM_INFO
	.align		4
.L_54:
        /*0178*/ 	.byte	0x04, 0x17
        /*017a*/ 	.short	(.L_56 - .L_55)
.L_55:
        /*017c*/ 	.word	0x00000000
        /*0180*/ 	.short	0x0002
        /*0182*/ 	.short	0x0010
        /*0184*/ 	.byte	0x00, 0xf4, 0x21, 0x00


	//----- nvinfo : EIATTR_KPARAM_INFO
	.align		4
.L_56:
        /*0188*/ 	.byte	0x04, 0x17
        /*018a*/ 	.short	(.L_58 - .L_57)
.L_57:
        /*018c*/ 	.word	0x00000000
        /*0190*/ 	.short	0x0001
        /*0192*/ 	.short	0x0008
        /*0194*/ 	.byte	0x00, 0xf4, 0x21, 0x00


	//----- nvinfo : EIATTR_KPARAM_INFO
	.align		4
.L_58:
        /*0198*/ 	.byte	0x04, 0x17
        /*019a*/ 	.short	(.L_60 - .L_59)
.L_59:
        /*019c*/ 	.word	0x00000000
        /*01a0*/ 	.short	0x0000
        /*01a2*/ 	.short	0x0000
        /*01a4*/ 	.byte	0x00, 0xf4, 0x21, 0x00


	//----- nvinfo : EIATTR_SPARSE_MMA_MASK
	.align		4
.L_60:
        /*01a8*/ 	.byte	0x03, 0x50
        /*01aa*/ 	.short	0x0000


	//----- nvinfo : EIATTR_MAXREG_COUNT
	.align		4
        /*01ac*/ 	.byte	0x03, 0x1b
        /*01ae*/ 	.short	0x00ff


	//----- nvinfo : EIATTR_NUM_BARRIERS
	.align		4
        /*01b0*/ 	.byte	0x02, 0x4c
        /*01b2*/ 	.byte	0x01
	.zero		1


	//----- nvinfo : EIATTR_MERCURY_ISA_VERSION
	.align		4
        /*01b4*/ 	.byte	0x03, 0x5f
        /*01b6*/ 	.short	0x0101


	//----- nvinfo : EIATTR_COOP_GROUP_MASK_REGIDS
	.align		4
        /*01b8*/ 	.byte	0x04, 0x29
        /*01ba*/ 	.short	(.L_62 - .L_61)


	//   ....[0]....
.L_61:
        /*01bc*/ 	.word	0xffffffff


	//   ....[1]....
        /*01c0*/ 	.word	0xffffffff


	//   ....[2]....
        /*01c4*/ 	.word	0xffffffff


	//   ....[3]....
        /*01c8*/ 	.word	0xffffffff


	//   ....[4]....
        /*01cc*/ 	.word	0xffffffff


	//   ....[5]....
        /*01d0*/ 	.word	0xffffffff


	//   ....[6]....
        /*01d4*/ 	.word	0xffffffff


	//   ....[7]....
        /*01d8*/ 	.word	0xffffffff


	//----- nvinfo : EIATTR_COOP_GROUP_INSTR_OFFSETS
	.align		4
.L_62:
        /*01dc*/ 	.byte	0x04, 0x28
        /*01de*/ 	.short	(.L_64 - .L_63)


	//   ....[0]....
.L_63:
        /*01e0*/ 	.word	0x00001460


	//   ....[1]....
        /*01e4*/ 	.word	0x000014c0


	//   ....[2]....
        /*01e8*/ 	.word	0x000014e0


	//   ....[3]....
        /*01ec*/ 	.word	0x00001500


	//   ....[4]....
        /*01f0*/ 	.word	0x00001980


	//   ....[5]....
        /*01f4*/ 	.word	0x00001990


	//   ....[6]....
        /*01f8*/ 	.word	0x000019f0


	//   ....[7]....
        /*01fc*/ 	.word	0x00001a10


	//----- nvinfo : EIATTR_EXIT_INSTR_OFFSETS
	.align		4
.L_64:
        /*0200*/ 	.byte	0x04, 0x1c
        /*0202*/ 	.short	(.L_66 - .L_65)


	//   ....[0]....
.L_65:
        /*0204*/ 	.word	0x00002c60


	//   ....[1]....
        /*0208*/ 	.word	0x00002c90


	//----- nvinfo : EIATTR_REQNTID
	.align		4
.L_66:
        /*020c*/ 	.byte	0x04, 0x10
        /*020e*/ 	.short	(.L_68 - .L_67)
.L_67:
        /*0210*/ 	.word	0x00000100
        /*0214*/ 	.word	0x00000001
        /*0218*/ 	.word	0x00000001


	//----- nvinfo : EIATTR_CBANK_PARAM_SIZE
	.align		4
.L_68:
        /*021c*/ 	.byte	0x03, 0x19
        /*021e*/ 	.short	0x0088


	//----- nvinfo : EIATTR_PARAM_CBANK
	.align		4
        /*0220*/ 	.byte	0x04, 0x0a
        /*0222*/ 	.short	(.L_70 - .L_69)
	.align		4
.L_69:
        /*0224*/ 	.word	index@(.nv.constant0.attn_fwd)
        /*0228*/ 	.short	0x0210
        /*022a*/ 	.short	0x0088


	//----- nvinfo : EIATTR_SW_WAR
	.align		4
.L_70:
        /*022c*/ 	.byte	0x04, 0x36
        /*022e*/ 	.short	(.L_72 - .L_71)
.L_71:
        /*0230*/ 	.word	0x00000008
.L_72:


//--------------------- .nv.callgraph             --------------------------
	.section	.nv.callgraph,"",@"SHT_CUDA_CALLGRAPH"
	.align	4
	.sectionentsize	8
	.align		4
        /*0000*/ 	.word	0x00000000
	.align		4
        /*0004*/ 	.word	0xffffffff
	.align		4
        /*0008*/ 	.word	0x00000000
	.align		4
        /*000c*/ 	.word	0xfffffffe
	.align		4
        /*0010*/ 	.word	0x00000000
	.align		4
        /*0014*/ 	.word	0xfffffffd
	.align		4
        /*0018*/ 	.word	0x00000000
	.align		4
        /*001c*/ 	.word	0xfffffffc


//--------------------- .nv.constant4             --------------------------
	.section	.nv.constant4,"a",@progbits
	.align	8
	.align		8
.nv.constant4:
        /*0000*/ 	.dword	_$_str


//--------------------- .text.attn_fwd            --------------------------
	.section	.text.attn_fwd,"ax",@progbits
	.align	128
        .global         attn_fwd
        .type           attn_fwd,@function
        .size           attn_fwd,(.L_x_3 - attn_fwd)
        .other          attn_fwd,@"STO_CUDA_ENTRY STV_DEFAULT"
attn_fwd:
.text.attn_fwd:
[----:B------:R-:W-:Y:S08]  /*0000*/  LDC R1, c[0x0][0x28] ;  /* 0x00000a00ff017b82 */ /* 0x000ff00000000800 */
[----:B------:R-:W0:Y:S01]  /*0010*/  S2UR UR20, SR_CTAID.X ;  /* 0x00000000001479c3 */ /* 0x000e220000002500 */
[----:B------:R-:W1:Y:S01]  /*0020*/  S2R R0, SR_TID.X ;  /* 0x0000000000007919 */ /* 0x000e620000002100 */
[----:B------:R-:W-:Y:S01]  /*0030*/  ULDC.64 UR4, c[0x0][0x240] ;  /* 0x0000900000047ab9 */ /* 0x000fe20000000a00 */
[----:B------:R-:W-:-:S05]  /*0040*/  ULDC.64 UR46, c[0x0][0x208] ;  /* 0x00008200002e7ab9 */ /* 0x000fca0000000a00 */
[----:B------:R-:W2:Y:S08]  /*0050*/  S2UR UR44, SR_CTAID.Y ;  /* 0x00000000002c79c3 */ /* 0x000eb00000002600 */
[----:B------:R-:W3:Y:S01]  /*0060*/  LDC R10, c[0x0][0x248] ;  /* 0x00009200ff0a7b82 */ /* 0x000ee20000000800 */
[----:B0-----:R-:W-:-:S07]  /*0070*/  USHF.L.U32 UR20, UR20, 0x6, URZ ;  /* 0x0000000614147899 */ /* 0x001fce000800063f */
[----:B------:R-:W0:Y:S01]  /*0080*/  LDC.64 R12, c[0x0][0x210] ;  /* 0x00008400ff0c7b82 */ /* 0x000e220000000a00 */
[----:B------:R-:W-:Y:S01]  /*0090*/  IMAD.U32 R3, RZ, RZ, UR20 ;  /* 0x00000014ff037e24 */ /* 0x000fe2000f8e00ff */
[----:B--2---:R-:W-:Y:S01]  /*00a0*/  UIMAD UR4, UR44, UR4, URZ ;  /* 0x000000042c0472a4 */ /* 0x004fe2000f8e023f */
[----:B-1----:R-:W-:-:S03]  /*00b0*/  SHF.R.U32.HI R5, RZ, 0x6, R0 ;  /* 0x00000006ff057819 */ /* 0x002fc60000011600 */
[----:B------:R-:W-:Y:S01]  /*00c0*/  LOP3.LUT R2, R3, 0x3f, R0, 0xf8, !PT ;  /* 0x0000003f03027812 */ /* 0x000fe200078ef800 */
[----:B------:R-:W-:Y:S01]  /*00d0*/  USHF.L.U32 UR6, UR4, 0x1, URZ ;  /* 0x0000000104067899 */ /* 0x000fe2000800063f */
[----:B------:R-:W-:-:S03]  /*00e0*/  SGXT.U32 R5, R5, 0x2 ;  /* 0x000000020505781a */ /* 0x000fc60000000000 */
[----:B------:R-:W-:Y:S01]  /*00f0*/  IMAD R3, R2, UR5, RZ ;  /* 0x0000000502037c24 */ /* 0x000fe2000f8e02ff */
[----:B------:R-:W-:Y:S01]  /*0100*/  UIMAD.WIDE UR4, UR4, 0x2, URZ ;  /* 0x00000002040478a5 */ /* 0x000fe2000f8e023f */
[----:B---3--:R-:W-:Y:S02]  /*0110*/  IMAD R9, R5, R10, RZ ;  /* 0x0000000a05097224 */ /* 0x008fe400078e02ff */
[C---:B------:R-:W-:Y:S02]  /*0120*/  IMAD.SHL.U32 R7, R3.reuse, 0x2, RZ ;  /* 0x0000000203077824 */ /* 0x040fe400078e00ff */
[----:B------:R-:W-:-:S03]  /*0130*/  IMAD.HI R6, R3, 0x2, RZ ;  /* 0x0000000203067827 */ /* 0x000fc600078e02ff */
[----:B0-----:R-:W-:Y:S01]  /*0140*/  IADD3 R4, P0, P1, R7, UR6, R12 ;  /* 0x0000000607047c10 */ /* 0x001fe2000f91e00c */
[----:B------:R-:W-:-:S03]  /*0150*/  IMAD R11, R10, 0x4, R9 ;  /* 0x000000040a0b7824 */ /* 0x000fc600078e0209 */
[----:B------:R-:W-:Y:S01]  /*0160*/  IADD3.X R3, R6, UR5, R13, P0, P1 ;  /* 0x0000000506037c10 */ /* 0x000fe200087e240d */
[----:B------:R-:W-:Y:S01]  /*0170*/  IMAD R7, R10, 0x4, R11 ;  /* 0x000000040a077824 */ /* 0x000fe200078e020b */
[----:B------:R-:W-:-:S04]  /*0180*/  LEA R12, P0, R9, R4, 0x1 ;  /* 0x00000004090c7211 */ /* 0x000fc800078008ff */
[-C--:B------:R-:W-:Y:S01]  /*0190*/  LEA.HI.X.SX32 R13, R9, R3.reuse, 0x1, P0 ;  /* 0x00000003090d7211 */ /* 0x080fe200000f0eff */
[C---:B------:R-:W-:Y:S01]  /*01a0*/  IMAD R9, R10.reuse, 0x4, R7 ;  /* 0x000000040a097824 */ /* 0x040fe200078e0207 */
[-C--:B------:R-:W-:Y:S02]  /*01b0*/  LEA R14, P0, R11, R4.reuse, 0x1 ;  /* 0x000000040b0e7211 */ /* 0x080fe400078008ff */
[-C--:B------:R-:W-:Y:S01]  /*01c0*/  LEA R16, P1, R7, R4.reuse, 0x1 ;  /* 0x0000000407107211 */ /* 0x080fe200078208ff */
[C---:B------:R-:W-:Y:S01]  /*01d0*/  IMAD R21, R10.reuse, 0x4, R9 ;  /* 0x000000040a157824 */ /* 0x040fe200078e0209 */
[-C--:B------:R-:W-:Y:S01]  /*01e0*/  LEA.HI.X.SX32 R15, R11, R3.reuse, 0x1, P0 ;  /* 0x000000030b0f7211 */ /* 0x080fe200000f0eff */
[----:B------:R0:W2:Y:S01]  /*01f0*/  LDG.E.U16 R6, desc[UR46][R12.64] ;  /* 0x0000002e0c067981 */ /* 0x0000a2000c1e1500 */
[-C--:B------:R-:W-:Y:S01]  /*0200*/  LEA.HI.X.SX32 R17, R7, R3.reuse, 0x1, P1 ;  /* 0x0000000307117211 */ /* 0x080fe200008f0eff */
[C---:B------:R-:W-:Y:S01]  /*0210*/  IMAD R11, R10.reuse, 0x4, R21 ;  /* 0x000000040a0b7824 */ /* 0x040fe200078e0215 */
[CC--:B------:R-:W-:Y:S01]  /*0220*/  LEA R20, P0, R21.reuse, R4.reuse, 0x1 ;  /* 0x0000000415147211 */ /* 0x0c0fe200078008ff */
[----:B------:R-:W3:Y:S02]  /*0230*/  LDG.E.U16 R7, desc[UR46][R14.64] ;  /* 0x0000002e0e077981 */ /* 0x000ee4000c1e1500 */
[C---:B------:R-:W-:Y:S01]  /*0240*/  IMAD R23, R10.reuse, 0x4, R11 ;  /* 0x000000040a177824 */ /* 0x040fe200078e020b */
[-C--:B------:R-:W-:Y:S01]  /*0250*/  LEA.HI.X.SX32 R21, R21, R3.reuse, 0x1, P0 ;  /* 0x0000000315157211 */ /* 0x080fe200000f0eff */
[----:B------:R1:W4:Y:S01]  /*0260*/  LDG.E.U16 R8, desc[UR46][R16.64] ;  /* 0x0000002e10087981 */ /* 0x000322000c1e1500 */
[-C--:B0-----:R-:W-:Y:S01]  /*0270*/  LEA R12, P0, R11, R4.reuse, 0x1 ;  /* 0x000000040b0c7211 */ /* 0x081fe200078008ff */
[C---:B------:R-:W-:Y:S01]  /*0280*/  IMAD R25, R10.reuse, 0x4, R23 ;  /* 0x000000040a197824 */ /* 0x040fe200078e0217 */
[----:B------:R-:W-:Y:S01]  /*0290*/  LEA R18, P1, R9, R4, 0x1 ;  /* 0x0000000409127211 */ /* 0x000fe200078208ff */
[----:B------:R-:W5:Y:S01]  /*02a0*/  LDG.E.U16 R26, desc[UR46][R20.64] ;  /* 0x0000002e141a7981 */ /* 0x000f62000c1e1500 */
[----:B------:R-:W-:Y:S01]  /*02b0*/  LEA.HI.X.SX32 R13, R11, R3, 0x1, P0 ;  /* 0x000000030b0d7211 */ /* 0x000fe200000f0eff */
[----:B------:R-:W-:-:S04]  /*02c0*/  IMAD R11, R10, 0x4, R25 ;  /* 0x000000040a0b7824 */ /* 0x000fc800078e0219 */
[C---:B------:R-:W-:Y:S01]  /*02d0*/  IMAD R27, R10.reuse, 0x4, R11 ;  /* 0x000000040a1b7824 */ /* 0x040fe200078e020b */
[-C--:B------:R-:W-:Y:S01]  /*02e0*/  LEA.HI.X.SX32 R19, R9, R3.reuse, 0x1, P1 ;  /* 0x0000000309137211 */ /* 0x080fe200008f0eff */
[----:B------:R-:W3:Y:S02]  /*02f0*/  LDG.E.U16 R33, desc[UR46][R12.64] ;  /* 0x0000002e0c217981 */ /* 0x000ee4000c1e1500 */
[C---:B------:R-:W-:Y:S01]  /*0300*/  IMAD R29, R10.reuse, 0x4, R27 ;  /* 0x000000040a1d7824 */ /* 0x040fe200078e021b */
[-C--:B-1----:R-:W-:Y:S01]  /*0310*/  LEA R16, P0, R23, R4.reuse, 0x1 ;  /* 0x0000000417107211 */ /* 0x082fe200078008ff */
[----:B------:R0:W3:Y:S01]  /*0320*/  LDG.E.U16 R9, desc[UR46][R18.64] ;  /* 0x0000002e12097981 */ /* 0x0000e2000c1e1500 */
[-C--:B------:R-:W-:Y:S01]  /*0330*/  LEA R22, P1, R11, R4.reuse, 0x1 ;  /* 0x000000040b167211 */ /* 0x080fe200078208ff */
[----:B------:R-:W-:Y:S01]  /*0340*/  IMAD R31, R10, 0x4, R29 ;  /* 0x000000040a1f7824 */ /* 0x000fe200078e021d */
[----:B------:R-:W-:Y:S02]  /*0350*/  LEA.HI.X.SX32 R17, R23, R3, 0x1, P0 ;  /* 0x0000000317117211 */ /* 0x000fe400000f0eff */
[----:B------:R-:W-:-:S02]  /*0360*/  LEA R14, P0, R25, R4, 0x1 ;  /* 0x00000004190e7211 */ /* 0x000fc400078008ff */
[-C--:B------:R-:W-:Y:S01]  /*0370*/  LEA.HI.X.SX32 R23, R11, R3.reuse, 0x1, P1 ;  /* 0x000000030b177211 */ /* 0x080fe200008f0eff */
[C---:B------:R-:W-:Y:S01]  /*0380*/  IMAD R11, R10.reuse, 0x4, R31 ;  /* 0x000000040a0b7824 */ /* 0x040fe200078e021f */
[-C--:B------:R-:W-:Y:S01]  /*0390*/  LEA.HI.X.SX32 R15, R25, R3.reuse, 0x1, P0 ;  /* 0x00000003190f7211 */ /* 0x080fe200000f0eff */
[----:B------:R1:W3:Y:S01]  /*03a0*/  LDG.E.U16 R28, desc[UR46][R16.64] ;  /* 0x0000002e101c7981 */ /* 0x0002e2000c1e1500 */
[CC--:B0-----:R-:W-:Y:S01]  /*03b0*/  LEA R18, P0, R29.reuse, R4.reuse, 0x1 ;  /* 0x000000041d127211 */ /* 0x0c1fe200078008ff */
[C---:B------:R-:W-:Y:S02]  /*03c0*/  IMAD R25, R10.reuse, 0x4, R11 ;  /* 0x000000040a197824 */ /* 0x040fe400078e020b */
[----:B------:R0:W3:Y:S01]  /*03d0*/  LDG.E.U16 R35, desc[UR46][R14.64] ;  /* 0x0000002e0e237981 */ /* 0x0000e2000c1e1500 */
[-C--:B------:R-:W-:Y:S01]  /*03e0*/  LEA.HI.X.SX32 R19, R29, R3.reuse, 0x1, P0 ;  /* 0x000000031d137211 */ /* 0x080fe200000f0eff */
[----:B------:R-:W-:Y:S01]  /*03f0*/  IMAD R13, R10, 0x4, R25 ;  /* 0x000000040a0d7824 */ /* 0x000fe200078e0219 */
[CC--:B------:R-:W-:Y:S01]  /*0400*/  LEA R20, P0, R11.reuse, R4.reuse, 0x1 ;  /* 0x000000040b147211 */ /* 0x0c0fe200078008ff */
[----:B------:R0:W3:Y:S03]  /*0410*/  LDG.E.U16 R30, desc[UR46][R22.64] ;  /* 0x0000002e161e7981 */ /* 0x0000e6000c1e1500 */
[----:B------:R-:W-:Y:S01]  /*0420*/  LEA.HI.X.SX32 R21, R11, R3, 0x1, P0 ;  /* 0x000000030b157211 */ /* 0x000fe200000f0eff */
[----:B------:R-:W3:Y:S01]  /*0430*/  LDG.E.U16 R18, desc[UR46][R18.64] ;  /* 0x0000002e12127981 */ /* 0x000ee2000c1e1500 */
[----:B-1----:R-:W-:-:S02]  /*0440*/  LEA R16, P1, R13, R4, 0x1 ;  /* 0x000000040d107211 */ /* 0x002fc400078208ff */
[-C--:B------:R-:W-:Y:S01]  /*0450*/  LEA R12, P0, R27, R4.reuse, 0x1 ;  /* 0x000000041b0c7211 */ /* 0x080fe200078008ff */
[----:B------:R-:W-:Y:S01]  /*0460*/  IMAD R24, R10, 0x4, R13 ;  /* 0x000000040a187824 */ /* 0x000fe200078e020d */
[-C--:B------:R-:W-:Y:S01]  /*0470*/  LEA.HI.X.SX32 R17, R13, R3.reuse, 0x1, P1 ;  /* 0x000000030d117211 */ /* 0x080fe200008f0eff */
[----:B------:R-:W3:Y:S01]  /*0480*/  LDG.E.U16 R20, desc[UR46][R20.64] ;  /* 0x0000002e14147981 */ /* 0x000ee2000c1e1500 */
[-C--:B------:R-:W-:Y:S02]  /*0490*/  LEA.HI.X.SX32 R13, R27, R3.reuse, 0x1, P0 ;  /* 0x000000031b0d7211 */ /* 0x080fe400000f0eff */
[-C--:B------:R-:W-:Y:S01]  /*04a0*/  LEA R10, P0, R31, R4.reuse, 0x1 ;  /* 0x000000041f0a7211 */ /* 0x080fe200078008ff */
[----:B------:R1:W3:Y:S01]  /*04b0*/  LDG.E.U16 R16, desc[UR46][R16.64] ;  /* 0x0000002e10107981 */ /* 0x0002e2000c1e1500 */
[-C--:B0-----:R-:W-:Y:S02]  /*04c0*/  LEA R14, P1, R25, R4.reuse, 0x1 ;  /* 0x00000004190e7211 */ /* 0x081fe400078208ff */
[----:B------:R-:W-:Y:S01]  /*04d0*/  LEA.HI.X.SX32 R11, R31, R3, 0x1, P0 ;  /* 0x000000031f0b7211 */ /* 0x000fe200000f0eff */
[----:B------:R-:W3:Y:S01]  /*04e0*/  LDG.E.U16 R13, desc[UR46][R12.64] ;  /* 0x0000002e0c0d7981 */ /* 0x000ee2000c1e1500 */
[----:B------:R-:W-:-:S02]  /*04f0*/  LEA R22, P0, R24, R4, 0x1 ;  /* 0x0000000418167211 */ /* 0x000fc400078008ff */
[-C--:B------:R-:W-:Y:S02]  /*0500*/  LEA.HI.X.SX32 R15, R25, R3.reuse, 0x1, P1 ;  /* 0x00000003190f7211 */ /* 0x080fe400008f0eff */
[----:B------:R-:W-:Y:S01]  /*0510*/  LEA.HI.X.SX32 R23, R24, R3, 0x1, P0 ;  /* 0x0000000318177211 */ /* 0x000fe200000f0eff */
[----:B------:R-:W3:Y:S04]  /*0520*/  LDG.E.U16 R11, desc[UR46][R10.64] ;  /* 0x0000002e0a0b7981 */ /* 0x000ee8000c1e1500 */
[----:B------:R-:W3:Y:S04]  /*0530*/  LDG.E.U16 R15, desc[UR46][R14.64] ;  /* 0x0000002e0e0f7981 */ /* 0x000ee8000c1e1500 */
[----:B------:R-:W3:Y:S01]  /*0540*/  LDG.E.U16 R23, desc[UR46][R22.64] ;  /* 0x0000002e16177981 */ /* 0x000ee2000c1e1500 */
[----:B------:R-:W0:Y:S01]  /*0550*/  S2UR UR4, SR_CgaCtaId ;  /* 0x00000000000479c3 */ /* 0x000e220000008800 */
[----:B------:R-:W-:Y:S01]  /*0560*/  UIADD3 UR48, UR20, 0x40, URZ ;  /* 0x0000004014307890 */ /* 0x000fe2000fffe03f */
[----:B------:R-:W-:-:S03]  /*0570*/  LOP3.LUT R3, R0, 0xc0, RZ, 0xc0, !PT ;  /* 0x000000c000037812 */ /* 0x000fc600078ec0ff */
[----:B------:R-:W-:Y:S01]  /*0580*/  UISETP.GE.AND UP0, UPT, UR48, 0x1, UPT ;  /* 0x000000013000788c */ /* 0x000fe2000bf06270 */
[----:B-1----:R-:W-:Y:S01]  /*0590*/  IMAD.SHL.U32 R17, R0, 0x2, RZ ;  /* 0x0000000200117824 */ /* 0x002fe200078e00ff */
[----:B------:R-:W-:Y:S01]  /*05a0*/  SHF.R.U32.HI R4, RZ, 0x2, R3 ;  /* 0x00000002ff047819 */ /* 0x000fe20000011603 */
[----:B------:R-:W-:-:S03]  /*05b0*/  UMOV UR45, 0x400 ;  /* 0x00000400002d7882 */ /* 0x000fc60000000000 */
[----:B------:R-:W-:Y:S02]  /*05c0*/  PLOP3.LUT P0, PT, PT, PT, UP0, 0x80, 0x0 ;  /* 0x000000000000781c */ /* 0x000fe40003f0f008 */
[----:B------:R-:W-:-:S04]  /*05d0*/  LOP3.LUT R3, R4, 0x1fe, R17, 0x78, !PT ;  /* 0x000001fe04037812 */ /* 0x000fc800078e7811 */
[----:B------:R-:W-:Y:S01]  /*05e0*/  LOP3.LUT R4, R3, 0x40, RZ, 0x3c, !PT ;  /* 0x0000004003047812 */ /* 0x000fe200078e3cff */
[----:B0-----:R-:W-:Y:S01]  /*05f0*/  ULEA UR45, UR4, UR45, 0x18 ;  /* 0x0000002d042d7291 */ /* 0x001fe2000f8ec03f */
[----:B------:R-:W-:Y:S01]  /*0600*/  IMAD.MOV.U32 R45, RZ, RZ, -0x800000 ;  /* 0xff800000ff2d7424 */ /* 0x000fe200078e00ff */
[----:B------:R-:W-:Y:S01]  /*0610*/  CS2R R24, SRZ ;  /* 0x0000000000187805 */ /* 0x000fe2000001ff00 */
[----:B------:R-:W-:Y:S01]  /*0620*/  IMAD.MOV.U32 R56, RZ, RZ, 0x3f800000 ;  /* 0x3f800000ff387424 */ /* 0x000fe200078e00ff */
[----:B------:R-:W-:Y:S01]  /*0630*/  CS2R R36, SRZ ;  /* 0x0000000000247805 */ /* 0x000fe2000001ff00 */
[----:B------:R-:W-:Y:S01]  /*0640*/  IMAD.MOV.U32 R54, RZ, RZ, 0x3f800000 ;  /* 0x3f800000ff367424 */ /* 0x000fe200078e00ff */
[----:B------:R-:W-:Y:S01]  /*0650*/  CS2R R38, SRZ ;  /* 0x0000000000267805 */ /* 0x000fe2000001ff00 */
[----:B------:R-:W-:Y:S02]  /*0660*/  IMAD.MOV.U32 R44, RZ, RZ, -0x800000 ;  /* 0xff800000ff2c7424 */ /* 0x000fe400078e00ff */
[----:B--2---:R-:W-:Y:S04]  /*0670*/  STS.U16 [R3+UR45], R6 ;  /* 0x0000000603007988 */ /* 0x004fe8000800042d */
[----:B----4-:R-:W-:Y:S04]  /*0680*/  STS.U16 [R3+UR45+0x400], R8 ;  /* 0x0004000803007988 */ /* 0x010fe8000800042d */
[----:B-----5:R0:W-:Y:S02]  /*0690*/  STS.U16 [R3+UR45+0x800], R26 ;  /* 0x0008001a03007988 */ /* 0x0201e4000800042d */
[----:B0-----:R-:W-:-:S02]  /*06a0*/  CS2R R26, SRZ ;  /* 0x00000000001a7805 */ /* 0x001fc4000001ff00 */
[----:B---3--:R0:W-:Y:S04]  /*06b0*/  STS.U16 [R3+UR45+0xc00], R28 ;  /* 0x000c001c03007988 */ /* 0x0081e8000800042d */
[----:B------:R1:W-:Y:S04]  /*06c0*/  STS.U16 [R3+UR45+0x1000], R30 ;  /* 0x0010001e03007988 */ /* 0x0003e8000800042d */
[----:B------:R-:W-:Y:S01]  /*06d0*/  STS.U16 [R3+UR45+0x1400], R18 ;  /* 0x0014001203007988 */ /* 0x000fe2000800042d */
[----:B0-----:R-:W-:-:S03]  /*06e0*/  CS2R R28, SRZ ;  /* 0x00000000001c7805 */ /* 0x001fc6000001ff00 */
[----:B------:R-:W-:Y:S04]  /*06f0*/  STS.U16 [R3+UR45+0x1800], R20 ;  /* 0x0018001403007988 */ /* 0x000fe8000800042d */
[----:B------:R-:W-:Y:S01]  /*0700*/  STS.U16 [R3+UR45+0x1c00], R16 ;  /* 0x001c001003007988 */ /* 0x000fe2000800042d */
[----:B-1----:R-:W-:-:S03]  /*0710*/  CS2R R30, SRZ ;  /* 0x00000000001e7805 */ /* 0x002fc6000001ff00 */
[----:B------:R-:W-:Y:S04]  /*0720*/  STS.U16 [R4+UR45+0x200], R7 ;  /* 0x0002000704007988 */ /* 0x000fe8000800042d */
[----:B------:R0:W-:Y:S04]  /*0730*/  STS.U16 [R4+UR45+0x600], R9 ;  /* 0x0006000904007988 */ /* 0x0001e8000800042d */
[----:B------:R1:W-:Y:S04]  /*0740*/  STS.U16 [R4+UR45+0xa00], R33 ;  /* 0x000a002104007988 */ /* 0x0003e8000800042d */
[----:B------:R2:W-:Y:S04]  /*0750*/  STS.U16 [R4+UR45+0xe00], R35 ;  /* 0x000e002304007988 */ /* 0x0005e8000800042d */
[----:B------:R3:W-:Y:S01]  /*0760*/  STS.U16 [R4+UR45+0x1200], R13 ;  /* 0x0012000d04007988 */ /* 0x0007e2000800042d */
[----:B0-----:R-:W-:-:S03]  /*0770*/  LOP3.LUT R9, R0, 0x3, RZ, 0xc0, !PT ;  /* 0x0000000300097812 */ /* 0x001fc600078ec0ff */
[----:B------:R3:W-:Y:S01]  /*0780*/  STS.U16 [R4+UR45+0x1600], R11 ;  /* 0x0016000b04007988 */ /* 0x0007e2000800042d */
[----:B-1----:R-:W-:-:S03]  /*0790*/  CS2R R32, SRZ ;  /* 0x0000000000207805 */ /* 0x002fc6000001ff00 */
[----:B------:R3:W-:Y:S01]  /*07a0*/  STS.U16 [R4+UR45+0x1a00], R15 ;  /* 0x001a000f04007988 */ /* 0x0007e2000800042d */
[----:B--2---:R-:W-:-:S03]  /*07b0*/  CS2R R34, SRZ ;  /* 0x0000000000227805 */ /* 0x004fc6000001ff00 */
[----:B------:R3:W-:Y:S01]  /*07c0*/  STS.U16 [R4+UR45+0x1e00], R23 ;  /* 0x001e001704007988 */ /* 0x0007e2000800042d */
[----:B------:R-:W-:Y:S05]  /*07d0*/  @!P0 BRA `(.L_x_0) ;  /* 0x0000001000c48947 */ /* 0x000fea0003800000 */
[--C-:B------:R-:W-:Y:S01]  /*07e0*/  SHF.R.U32.HI R6, RZ, 0x2, R0.reuse ;  /* 0x00000002ff067819 */ /* 0x100fe20000011600 */
[----:B------:R-:W-:Y:S01]  /*07f0*/  ULDC.64 UR40, c[0x0][0x250] ;  /* 0x0000940000287ab9 */ /* 0x000fe20000000a00 */
[--C-:B------:R-:W-:Y:S01]  /*0800*/  SHF.R.U32.HI R7, RZ, 0x1, R0.reuse ;  /* 0x00000001ff077819 */ /* 0x100fe20000011600 */
[----:B------:R-:W-:Y:S01]  /*0810*/  ULDC.64 UR42, c[0x0][0x260] ;  /* 0x00009800002a7ab9 */ /* 0x000fe20000000a00 */
[----:B------:R-:W-:Y:S01]  /*0820*/  SGXT.U32 R6, R6, 0x3 ;  /* 0x000000030606781a */ /* 0x000fe20000000000 */
[----:B------:R-:W-:Y:S01]  /*0830*/  UIMAD UR40, UR44, UR40, URZ ;  /* 0x000000282c2872a4 */ /* 0x000fe2000f8e023f */
[--C-:B------:R-:W-:Y:S01]  /*0840*/  SHF.R.U32.HI R10, RZ, 0x5, R0.reuse ;  /* 0x00000005ff0a7819 */ /* 0x100fe20000011600 */
[----:B------:R-:W-:Y:S01]  /*0850*/  UIMAD UR42, UR44, UR42, URZ ;  /* 0x0000002a2c2a72a4 */ /* 0x000fe2000f8e023f */
[----:B------:R-:W-:Y:S01]  /*0860*/  LOP3.LUT R7, R6, 0x30, R7, 0xf8, !PT ;  /* 0x0000003006077812 */ /* 0x000fe200078ef807 */
[----:B------:R-:W-:Y:S01]  /*0870*/  ULDC UR4, c[0x0][0x258] ;  /* 0x0000960000047ab9 */ /* 0x000fe20000000800 */
[----:B------:R-:W-:Y:S01]  /*0880*/  LOP3.LUT R6, R0, 0x3f, RZ, 0xc0, !PT ;  /* 0x0000003f00067812 */ /* 0x000fe200078ec0ff */
[----:B------:R-:W-:Y:S01]  /*0890*/  USHF.L.U32 UR5, UR42, 0x1, URZ ;  /* 0x000000012a057899 */ /* 0x000fe2000800063f */
[----:B------:R-:W-:Y:S01]  /*08a0*/  R2UR UR49, R10 ;  /* 0x000000000a3172ca */ /* 0x000fe200000e0000 */
[----:B------:R-:W0:Y:S01]  /*08b0*/  LDC R14, c[0x0][0x268] ;  /* 0x00009a00ff0e7b82 */ /* 0x000e220000000800 */
[--C-:B------:R-:W-:Y:S01]  /*08c0*/  SHF.R.S32.HI R8, RZ, 0x6, R0.reuse ;  /* 0x00000006ff087819 */ /* 0x100fe20000011400 */
[----:B------:R-:W-:Y:S01]  /*08d0*/  IMAD R6, R6, UR4, RZ ;  /* 0x0000000406067c24 */ /* 0x000fe2000f8e02ff */
[----:B------:R-:W-:Y:S01]  /*08e0*/  LOP3.LUT R10, R0, 0xf, RZ, 0xc0, !PT ;  /* 0x0000000f000a7812 */ /* 0x000fe200078ec0ff */
[----:B------:R-:W-:Y:S01]  /*08f0*/  USHF.L.U32 UR4, UR40, 0x1, URZ ;  /* 0x0000000128047899 */ /* 0x000fe2000800063f */
[----:B------:R-:W-:Y:S01]  /*0900*/  SGXT R8, R8, 0x1 ;  /* 0x000000010808781a */ /* 0x000fe20000000200 */
[----:B---3--:R-:W-:Y:S01]  /*0910*/  IMAD.U32 R13, RZ, RZ, UR5 ;  /* 0x00000005ff0d7e24 */ /* 0x008fe2000f8e00ff */
[----:B------:R-:W-:Y:S01]  /*0920*/  ULDC.64 UR6, c[0x0][0x218] ;  /* 0x0000860000067ab9 */ /* 0x000fe20000000a00 */
[----:B------:R-:W-:Y:S01]  /*0930*/  IMAD R11, R10, UR43, RZ ;  /* 0x0000002b0a0b7c24 */ /* 0x000fe2000f8e02ff */
[----:B------:R-:W-:Y:S01]  /*0940*/  LOP3.LUT R8, R8, 0x90, RZ, 0xc0, !PT ;  /* 0x0000009008087812 */ /* 0x000fe200078ec0ff */
[----:B------:R-:W-:Y:S01]  /*0950*/  IMAD.U32 R19, RZ, RZ, UR4 ;  /* 0x00000004ff137e24 */ /* 0x000fe2000f8e00ff */
[----:B------:R-:W-:Y:S01]  /*0960*/  UIMAD.WIDE UR4, UR40, 0x2, URZ ;  /* 0x00000002280478a5 */ /* 0x000fe2000f8e023f */
[----:B------:R-:W-:Y:S01]  /*0970*/  IMAD.SHL.U32 R10, R6, 0x2, RZ ;  /* 0x00000002060a7824 */ /* 0x000fe200078e00ff */
[----:B------:R-:W-:Y:S01]  /*0980*/  LOP3.LUT R8, R8, 0x17e, R17, 0x78, !PT ;  /* 0x0000017e08087812 */ /* 0x000fe200078e7811 */
[----:B------:R-:W-:Y:S01]  /*0990*/  IMAD.SHL.U32 R12, R11, 0x2, RZ ;  /* 0x000000020b0c7824 */ /* 0x000fe200078e00ff */
[----:B------:R-:W-:Y:S01]  /*09a0*/  ULDC.64 UR8, c[0x0][0x220] ;  /* 0x0000880000087ab9 */ /* 0x000fe20000000a00 */
[----:B------:R-:W-:Y:S01]  /*09b0*/  IMAD.HI R6, R6, 0x2, RZ ;  /* 0x0000000206067827 */ /* 0x000fe200078e02ff */
[----:B------:R-:W-:Y:S01]  /*09c0*/  IADD3 R19, P0, P1, R10, UR6, R19 ;  /* 0x000000060a137c10 */ /* 0x000fe2000f91e013 */
[----:B------:R-:W-:Y:S01]  /*09d0*/  USHF.R.U32.HI UR36, URZ, 0x4, UR45 ;  /* 0x000000043f247899 */ /* 0x000fe2000801162d */
[----:B------:R-:W-:Y:S01]  /*09e0*/  IADD3 R24, P2, P3, R12, UR8, R13 ;  /* 0x000000080c187c10 */ /* 0x000fe2000fb5e00d */
[----:B------:R-:W-:Y:S01]  /*09f0*/  IMAD.U32 R17, RZ, RZ, UR5 ;  /* 0x00000005ff117e24 */ /* 0x000fe2000f8e00ff */
[----:B------:R-:W-:Y:S01]  /*0a00*/  SHF.R.U32.HI R12, RZ, 0x4, R0 ;  /* 0x00000004ff0c7819 */ /* 0x000fe20000011600 */
[----:B------:R-:W-:Y:S01]  /*0a10*/  IMAD R10, R5, UR41, RZ ;  /* 0x00000029050a7c24 */ /* 0x000fe2000f8e02ff */
[----:B------:R-:W-:Y:S01]  /*0a20*/  UIMAD.WIDE UR4, UR42, 0x2, URZ ;  /* 0x000000022a0478a5 */ /* 0x000fe2000f8e023f */
[----:B------:R-:W-:Y:S01]  /*0a30*/  IMAD.U32 R13, RZ, RZ, UR41 ;  /* 0x00000029ff0d7e24 */ /* 0x000fe2000f8e00ff */
[----:B------:R-:W-:Y:S01]  /*0a40*/  IADD3.X R17, R6, UR7, R17, P0, P1 ;  /* 0x0000000706117c10 */ /* 0x000fe200087e2411 */
[----:B------:R-:W-:Y:S01]  /*0a50*/  IMAD.U32 R21, RZ, RZ, UR41 ;  /* 0x00000029ff157e24 */ /* 0x000fe2000f8e00ff */
[----:B------:R-:W-:Y:S01]  /*0a60*/  SGXT.U32 R5, R12, 0x4 ;  /* 0x000000040c05781a */ /* 0x000fe20000000000 */
[----:B------:R-:W-:Y:S01]  /*0a70*/  IMAD R6, R13, 0x4, R10 ;  /* 0x000000040d067824 */ /* 0x000fe200078e020a */
[----:B------:R-:W-:Y:S01]  /*0a80*/  UIADD3 UR50, UR45, 0x2000, URZ ;  /* 0x000020002d327890 */ /* 0x000fe2000fffe03f */
[----:B------:R-:W-:Y:S01]  /*0a90*/  IMAD.HI R12, R11, 0x2, RZ ;  /* 0x000000020b0c7827 */ /* 0x000fe200078e02ff */
[----:B------:R-:W-:Y:S01]  /*0aa0*/  USGXT.U32 UR36, UR36, 0xe ;  /* 0x0000000e2424789a */ /* 0x000fe20008000000 */
[-C--:B------:R-:W-:Y:S01]  /*0ab0*/  LEA R48, P0, R10, R19.reuse, 0x1 ;  /* 0x000000130a307211 */ /* 0x080fe200078008ff */
[----:B------:R-:W-:Y:S01]  /*0ac0*/  USHF.R.U32.HI UR40, URZ, 0x4, UR50 ;  /* 0x000000043f287899 */ /* 0x000fe20008011632 */
[----:B------:R-:W-:Y:S01]  /*0ad0*/  IMAD.U32 R15, RZ, RZ, UR5 ;  /* 0x00000005ff0f7e24 */ /* 0x000fe2000f8e00ff */
[----:B------:R-:W-:Y:S01]  /*0ae0*/  LEA R22, P1, R6, R19, 0x1 ;  /* 0x0000001306167211 */ /* 0x000fe200078208ff */
[----:B------:R-:W-:Y:S01]  /*0af0*/  IMAD.U32 R16, RZ, RZ, UR41 ;  /* 0x00000029ff107e24 */ /* 0x000fe2000f8e00ff */
[----:B------:R-:W-:Y:S01]  /*0b00*/  UIADD3 UR10, UP0, UR36, 0x80, URZ ;  /* 0x00000080240a7890 */ /* 0x000fe2000ff1e03f */
[----:B------:R-:W-:Y:S01]  /*0b10*/  IMAD R11, R21, 0x4, R6 ;  /* 0x00000004150b7824 */ /* 0x000fe200078e0206 */
[----:B------:R-:W-:Y:S01]  /*0b20*/  IADD3.X R26, R12, UR9, R15, P2, P3 ;  /* 0x000000090c1a7c10 */ /* 0x000fe200097e640f */
[-C--:B0-----:R-:W-:Y:S01]  /*0b30*/  IMAD R13, R5, R14.reuse, RZ ;  /* 0x0000000e050d7224 */ /* 0x081fe200078e02ff */
[----:B------:R-:W-:Y:S01]  /*0b40*/  LEA.HI R5, R0, 0x30, RZ, 0x1c ;  /* 0x0000003000057811 */ /* 0x000fe200078fe0ff */
[----:B------:R-:W-:Y:S01]  /*0b50*/  IMAD R12, R16, 0x4, R11 ;  /* 0x00000004100c7824 */ /* 0x000fe200078e020b */
[----:B------:R-:W-:Y:S01]  /*0b60*/  LEA.HI.X.SX32 R23, R6, R17, 0x1, P1 ;  /* 0x0000001106177211 */ /* 0x000fe200008f0eff */
[----:B------:R-:W-:Y:S01]  /*0b70*/  IMAD R15, R14, 0x10, R13 ;  /* 0x000000100e0f7824 */ /* 0x000fe200078e020d */
[-C--:B------:R-:W-:Y:S01]  /*0b80*/  LEA R20, P2, R11, R19.reuse, 0x1 ;  /* 0x000000130b147211 */ /* 0x080fe200078408ff */
[----:B------:R-:W-:Y:S01]  /*0b90*/  IMAD R6, R5, R14, RZ ;  /* 0x0000000e05067224 */ /* 0x000fe200078e02ff */
[----:B------:R-:W-:Y:S01]  /*0ba0*/  LEA R18, P3, R12, R19, 0x1 ;  /* 0x000000130c127211 */ /* 0x000fe200078608ff */
[----:B------:R-:W-:Y:S01]  /*0bb0*/  IMAD R5, R14, 0x10, R15 ;  /* 0x000000100e057824 */ /* 0x000fe200078e020f */
[----:B------:R-:W-:Y:S01]  /*0bc0*/  USGXT.U32 UR40, UR40, 0xe ;  /* 0x0000000e2828789a */ /* 0x000fe20008000000 */
[-C--:B------:R-:W-:Y:S01]  /*0bd0*/  LEA.HI.X.SX32 R49, R10, R17.reuse, 0x1, P0 ;  /* 0x000000110a317211 */ /* 0x080fe200000f0eff */
[----:B------:R-:W-:Y:S01]  /*0be0*/  UMOV UR7, URZ ;  /* 0x0000003f00077c82 */ /* 0x000fe20008000000 */
[-C--:B------:R-:W-:Y:S01]  /*0bf0*/  LEA.HI.X.SX32 R21, R11, R17.reuse, 0x1, P2 ;  /* 0x000000110b157211 */ /* 0x080fe200010f0eff */
[----:B------:R-:W-:Y:S01]  /*0c00*/  UIADD3.X UR9, UR7, 0x40000040, URZ, UP0, !UPT ;  /* 0x4000004007097890 */ /* 0x000fe200087fe43f */
[----:B------:R-:W-:Y:S01]  /*0c10*/  LEA.HI.X.SX32 R19, R12, R17, 0x1, P3 ;  /* 0x000000110c137211 */ /* 0x000fe200018f0eff */
[----:B------:R-:W-:Y:S01]  /*0c20*/  UIADD3 UR7, UP0, UR40, 0x2, URZ ;  /* 0x0000000228077890 */ /* 0x000fe2000ff1e03f */
[-C--:B------:R-:W-:Y:S01]  /*0c30*/  LEA R16, P0, R13, R24.reuse, 0x1 ;  /* 0x000000180d107211 */ /* 0x080fe200078008ff */
[----:B------:R-:W-:Y:S01]  /*0c40*/  UMOV UR8, URZ ;  /* 0x0000003f00087c82 */ /* 0x000fe20008000000 */
[-C--:B------:R-:W-:Y:S01]  /*0c50*/  LEA R14, P1, R15, R24.reuse, 0x1 ;  /* 0x000000180f0e7211 */ /* 0x080fe200078208ff */
[----:B------:R-:W-:Y:S01]  /*0c60*/  UIADD3.X UR11, UR8, 0x40000000, URZ, UP0, !UPT ;  /* 0x40000000080b7890 */ /* 0x000fe200087fe43f */
[-C--:B------:R-:W-:Y:S01]  /*0c70*/  LEA R12, P2, R5, R24.reuse, 0x1 ;  /* 0x00000018050c7211 */ /* 0x080fe200078408ff */
[----:B------:R-:W-:Y:S01]  /*0c80*/  IMAD.MOV.U32 R56, RZ, RZ, 0x3f800000 ;  /* 0x3f800000ff387424 */ /* 0x000fe200078e00ff */
[----:B------:R-:W-:Y:S01]  /*0c90*/  LEA R10, P3, R6, R24, 0x1 ;  /* 0x00000018060a7211 */ /* 0x000fe200078608ff */
[----:B------:R-:W-:Y:S01]  /*0ca0*/  IMAD.MOV.U32 R55, RZ, RZ, -0x800000 ;  /* 0xff800000ff377424 */ /* 0x000fe200078e00ff */
[----:B------:R-:W-:Y:S01]  /*0cb0*/  LOP3.LUT R7, R7, UR20, RZ, 0xfc, !PT ;  /* 0x0000001407077c12 */ /* 0x000fe2000f8efcff */
[----:B------:R-:W-:Y:S01]  /*0cc0*/  IMAD.MOV.U32 R54, RZ, RZ, 0x3f800000 ;  /* 0x3f800000ff367424 */ /* 0x000fe200078e00ff */
[----:B------:R-:W-:-:S02]  /*0cd0*/  LEA.HI.X.SX32 R17, R13, R26, 0x1, P0 ;  /* 0x0000001a0d117211 */ /* 0x000fc400000f0eff */
[----:B------:R-:W-:Y:S02]  /*0ce0*/  CS2R R24, SRZ ;  /* 0x0000000000187805 */ /* 0x000fe4000001ff00 */
[-C--:B------:R-:W-:Y:S02]  /*0cf0*/  LEA.HI.X.SX32 R15, R15, R26.reuse, 0x1, P1 ;  /* 0x0000001a0f0f7211 */ /* 0x080fe400008f0eff */
[----:B------:R-:W-:Y:S02]  /*0d00*/  CS2R R28, SRZ ;  /* 0x00000000001c7805 */ /* 0x000fe4000001ff00 */
[-C--:B------:R-:W-:Y:S01]  /*0d10*/  LEA.HI.X.SX32 R13, R5, R26.reuse, 0x1, P2 ;  /* 0x0000001a050d7211 */ /* 0x080fe200010f0eff */
[----:B------:R-:W-:Y:S01]  /*0d20*/  IMAD.MOV.U32 R5, RZ, RZ, -0x800000 ;  /* 0xff800000ff057424 */ /* 0x000fe200078e00ff */
[----:B------:R-:W-:Y:S02]  /*0d30*/  LEA.HI.X.SX32 R11, R6, R26, 0x1, P3 ;  /* 0x0000001a060b7211 */ /* 0x000fe400018f0eff */
[----:B------:R-:W-:-:S02]  /*0d40*/  CS2R R26, SRZ ;  /* 0x00000000001a7805 */ /* 0x000fc4000001ff00 */
[----:B------:R-:W-:Y:S01]  /*0d50*/  CS2R R30, SRZ ;  /* 0x00000000001e7805 */ /* 0x000fe2000001ff00 */
[----:B------:R-:W-:Y:S01]  /*0d60*/  UMOV UR8, UR10 ;  /* 0x0000000a00087c82 */ /* 0x000fe20008000000 */
[----:B------:R-:W-:Y:S02]  /*0d70*/  CS2R R32, SRZ ;  /* 0x0000000000207805 */ /* 0x000fe4000001ff00 */
[----:B------:R-:W-:Y:S02]  /*0d80*/  CS2R R34, SRZ ;  /* 0x0000000000227805 */ /* 0x000fe4000001ff00 */
[----:B------:R-:W-:Y:S02]  /*0d90*/  CS2R R36, SRZ ;  /* 0x0000000000247805 */ /* 0x000fe4000001ff00 */
[----:B------:R-:W-:Y:S02]  /*0da0*/  CS2R R38, SRZ ;  /* 0x0000000000267805 */ /* 0x000fe4000001ff00 */
[----:B------:R-:W-:Y:S01]  /*0db0*/  LOP3.LUT R6, R7, 0x8, RZ, 0xfc, !PT ;  /* 0x0000000807067812 */ /* 0x000fe200078efcff */
[----:B------:R-:W-:Y:S01]  /*0dc0*/  UMOV UR10, UR7 ;  /* 0x00000007000a7c82 */ /* 0x000fe20008000000 */
[----:B------:R-:W-:Y:S01]  /*0dd0*/  UMOV UR4, URZ ;  /* 0x0000003f00047c82 */ /* 0x000fe20008000000 */
[----:B------:R-:W-:Y:S01]  /*0de0*/  UMOV UR5, URZ ;  /* 0x0000003f00057c82 */ /* 0x000fe20008000000 */
[----:B------:R-:W-:Y:S01]  /*0df0*/  UMOV UR6, URZ ;  /* 0x0000003f00067c82 */ /* 0x000fe20008000000 */
[----:B------:R-:W-:-:S02]  /*0e00*/  UIADD3.64 UR12, UR8, 0x80, URZ ;  /* 0x00000080080c7897 */ /* 0x000fc4000fffe03f */
[----:B------:R-:W-:Y:S02]  /*0e10*/  UIADD3.64 UR16, UR8, 0x100, URZ ;  /* 0x0000010008107897 */ /* 0x000fe4000fffe03f */
[----:B------:R-:W-:Y:S02]  /*0e20*/  UIADD3.64 UR14, UR10, 0x2, URZ ;  /* 0x000000020a0e7897 */ /* 0x000fe4000fffe03f */
[----:B------:R-:W-:Y:S02]  /*0e30*/  UIADD3.64 UR18, UR10, 0x4, URZ ;  /* 0x000000040a127897 */ /* 0x000fe4000fffe03f */
[----:B------:R-:W-:Y:S02]  /*0e40*/  UIADD3.64 UR22, UR10, 0x3e, URZ ;  /* 0x0000003e0a167897 */ /* 0x000fe4000fffe03f */
[----:B------:R-:W-:Y:S02]  /*0e50*/  UIADD3.64 UR26, UR10, 0x40, URZ ;  /* 0x000000400a1a7897 */ /* 0x000fe4000fffe03f */
[----:B------:R-:W-:-:S02]  /*0e60*/  UIADD3.64 UR30, UR10, 0x42, URZ ;  /* 0x000000420a1e7897 */ /* 0x000fc4000fffe03f */
[----:B------:R-:W-:Y:S01]  /*0e70*/  UIADD3.64 UR34, UR10, 0x44, URZ ;  /* 0x000000440a227897 */ /* 0x000fe2000fffe03f */
[----:B------:R-:W-:Y:S01]  /*0e80*/  UMOV UR7, URZ ;  /* 0x0000003f00077c82 */ /* 0x000fe20008000000 */
[----:B------:R-:W-:Y:S01]  /*0e90*/  ULDC UR42, c[0x0][0x238] ;  /* 0x00008e00002a7ab9 */ /* 0x000fe20000000800 */
[----:B------:R-:W-:-:S09]  /*0ea0*/  UMOV UR37, 0x40000040 ;  /* 0x4000004000257882 */ /* 0x000fd20000000000 */
.L_x_1:
[----:B------:R-:W-:Y:S02]  /*0eb0*/  IMAD.U32 R47, RZ, RZ, UR6 ;  /* 0x00000006ff2f7e24 */ /* 0x000fe4000f8e00ff */
[----:B------:R-:W-:Y:S02]  /*0ec0*/  IMAD.U32 R41, RZ, RZ, UR6 ;  /* 0x00000006ff297e24 */ /* 0x000fe4000f8e00ff */
[----:B------:R-:W-:Y:S02]  /*0ed0*/  IMAD.U32 R45, RZ, RZ, UR6 ;  /* 0x00000006ff2d7e24 */ /* 0x000fe4000f8e00ff */
[----:B------:R-:W-:Y:S02]  /*0ee0*/  IMAD.U32 R43, RZ, RZ, UR6 ;  /* 0x00000006ff2b7e24 */ /* 0x000fe4000f8e00ff */
[----:B------:R-:W-:-:S04]  /*0ef0*/  IMAD.WIDE R46, R47, 0x2, R48 ;  /* 0x000000022f2e7825 */ /* 0x000fc800078e0230 */
[----:B------:R-:W-:Y:S02]  /*0f00*/  IMAD.WIDE R40, R41, 0x2, R20 ;  /* 0x0000000229287825 */ /* 0x000fe400078e0214 */
[----:B------:R-:W2:Y:S02]  /*0f10*/  LDG.E.U16 R46, desc[UR46][R46.64] ;  /* 0x0000002e2e2e7981 */ /* 0x000ea4000c1e1500 */
[----:B------:R-:W-:Y:S02]  /*0f20*/  IMAD.WIDE R44, R45, 0x2, R22 ;  /* 0x000000022d2c7825 */ /* 0x000fe400078e0216 */
[----:B------:R-:W3:Y:S02]  /*0f30*/  LDG.E.U16 R57, desc[UR46][R40.64] ;  /* 0x0000002e28397981 */ /* 0x000ee4000c1e1500 */
[----:B------:R-:W-:Y:S02]  /*0f40*/  IMAD.WIDE R42, R43, 0x2, R18 ;  /* 0x000000022b2a7825 */ /* 0x000fe400078e0212 */
[----:B------:R-:W4:Y:S04]  /*0f50*/  LDG.E.U16 R45, desc[UR46][R44.64] ;  /* 0x0000002e2c2d7981 */ /* 0x000f28000c1e1500 */
[----:B------:R-:W5:Y:S01]  /*0f60*/  LDG.E.U16 R47, desc[UR46][R42.64] ;  /* 0x0000002e2a2f7981 */ /* 0x000f62000c1e1500 */
[----:B------:R-:W-:Y:S06]  /*0f70*/  BAR.SYNC.DEFER_BLOCKING 0x0 ;  /* 0x0000000000007b1d */ /* 0x000fec0000010000 */
[----:B------:R-:W-:Y:S01]  /*0f80*/  UMOV UR38, UR40 ;  /* 0x0000002800267c82 */ /* 0x000fe20008000000 */
[----:B------:R-:W-:Y:S01]  /*0f90*/  UMOV UR39, 0x40000000 ;  /* 0x4000000000277882 */ /* 0x000fe20000000000 */
[----:B------:R-:W-:-:S04]  /*0fa0*/  IMAD.U32 R59, RZ, RZ, UR7 ;  /* 0x00000007ff3b7e24 */ /* 0x000fc8000f8e00ff */
[----:B------:R-:W-:-:S04]  /*0fb0*/  IMAD.WIDE R58, R59, 0x2, R14 ;  /* 0x000000023b3a7825 */ /* 0x000fc800078e020e */
[----:B------:R-:W-:Y:S02]  /*0fc0*/  IMAD.U32 R61, RZ, RZ, UR7 ;  /* 0x00000007ff3d7e24 */ /* 0x000fe4000f8e00ff */
[----:B------:R-:W-:Y:S02]  /*0fd0*/  IMAD.U32 R51, RZ, RZ, UR7 ;  /* 0x00000007ff337e24 */ /* 0x000fe4000f8e00ff */
[----:B------:R-:W-:Y:S02]  /*0fe0*/  IMAD.U32 R53, RZ, RZ, UR7 ;  /* 0x00000007ff357e24 */ /* 0x000fe4000f8e00ff */
[----:B------:R-:W-:-:S04]  /*0ff0*/  IMAD.WIDE R60, R61, 0x2, R16 ;  /* 0x000000023d3c7825 */ /* 0x000fc800078e0210 */
[----:B------:R-:W-:-:S04]  /*1000*/  IMAD.WIDE R50, R51, 0x2, R12 ;  /* 0x0000000233327825 */ /* 0x000fc800078e020c */
[----:B------:R-:W-:Y:S01]  /*1010*/  IMAD.WIDE R52, R53, 0x2, R10 ;  /* 0x0000000235347825 */ /* 0x000fe200078e020a */
[----:B------:R-:W-:Y:S01]  /*1020*/  UMOV UR20, UR36 ;  /* 0x0000002400147c82 */ /* 0x000fe20008000000 */
[----:B------:R-:W-:Y:S01]  /*1030*/  UMOV UR21, UR37 ;  /* 0x0000002500157c82 */ /* 0x000fe20008000000 */
[----:B------:R-:W-:Y:S01]  /*1040*/  UMOV UR24, UR8 ;  /* 0x0000000800187c82 */ /* 0x000fe20008000000 */
[----:B------:R-:W-:Y:S01]  /*1050*/  UMOV UR25, UR9 ;  /* 0x0000000900197c82 */ /* 0x000fe20008000000 */
[----:B--2---:R-:W-:Y:S04]  /*1060*/  STS.U16 [R3+UR45+0x2000], R46 ;  /* 0x0020002e03007988 */ /* 0x004fe8000800042d */
[----:B---3--:R-:W-:Y:S04]  /*1070*/  STS.U16 [R3+UR45+0x2400], R57 ;  /* 0x0024003903007988 */ /* 0x008fe8000800042d */
[----:B----4-:R-:W-:Y:S04]  /*1080*/  STS.U16 [R4+UR45+0x2200], R45 ;  /* 0x0022002d04007988 */ /* 0x010fe8000800042d */
[----:B-----5:R0:W-:Y:S01]  /*1090*/  STS.U16 [R4+UR45+0x2600], R47 ;  /* 0x0026002f04007988 */ /* 0x0201e2000800042d */
[----:B------:R1:W-:Y:S06]  /*10a0*/  MEMBAR.ALL.CTA ;  /* 0x0000000000007992 */ /* 0x0003ec0000008000 */
[----:B-1----:R-:W1:Y:S02]  /*10b0*/  FENCE.VIEW.ASYNC.S ;  /* 0x00000000000073c6 */ /* 0x002e640000000000 */
[----:B-1----:R-:W-:Y:S06]  /*10c0*/  BAR.SYNC.DEFER_BLOCKING 0x0 ;  /* 0x0000000000007b1d */ /* 0x002fec0000010000 */
[----:B0-----:R-:W-:Y:S01]  /*10d0*/  WARPGROUP.ARRIVE ;  /* 0x00000000000079c5 */ /* 0x001fe20000000000 */
[----:B------:R-:W2:Y:S04]  /*10e0*/  LDG.E.U16 R59, desc[UR46][R58.64] ;  /* 0x0000002e3a3b7981 */ /* 0x000ea8000c1e1500 */
[----:B------:R-:W3:Y:S01]  /*10f0*/  LDG.E.U16 R61, desc[UR46][R60.64] ;  /* 0x0000002e3c3d7981 */ /* 0x000ee2000c1e1500 */
[----:B------:R-:W-:Y:S03]  /*1100*/  HGMMA.64x8x16.F32 R40, gdesc[UR36].tnspA, RZ, !UPT ;  /* 0x20000000242879f0 */ /* 0x000fe6000c7008ff */
[----:B------:R0:W4:Y:S04]  /*1110*/  LDG.E.U16 R51, desc[UR46][R50.64] ;  /* 0x0000002e32337981 */ /* 0x000128000c1e1500 */
[----:B------:R1:W5:Y:S01]  /*1120*/  LDG.E.U16 R53, desc[UR46][R52.64] ;  /* 0x0000002e34357981 */ /* 0x000362000c1e1500 */
[----:B------:R-:W-:Y:S04]  /*1130*/  HGMMA.64x8x16.F32 R40, gdesc[UR8].tnspA, R40 ;  /* 0x20000000082879f0 */ /* 0x000fe80008700828 */
[----:B------:R-:W-:Y:S04]  /*1140*/  HGMMA.64x8x16.F32 R40, gdesc[UR12].tnspA, R40 ;  /* 0x200000000c2879f0 */ /* 0x000fe80008700828 */
[----:B------:R-:W-:Y:S04]  /*1150*/  HGMMA.64x8x16.F32 R40, gdesc[UR16].tnspA, R40 ;  /* 0x20000000102879f0 */ /* 0x000fe80008700828 */
[----:B------:R-:W-:Y:S01]  /*1160*/  HGMMA.64x8x16.F32 R44, gdesc[UR20].tnspA, RZ, !UPT ;  /* 0x20000000142c79f0 */ /* 0x000fe2000c7008ff */
[----:B------:R-:W-:Y:S01]  /*1170*/  UMOV UR28, UR12 ;  /* 0x0000000c001c7c82 */ /* 0x000fe20008000000 */
[----:B------:R-:W-:-:S02]  /*1180*/  UMOV UR29, UR13 ;  /* 0x0000000d001d7c82 */ /* 0x000fc40008000000 */
[----:B------:R-:W-:Y:S01]  /*1190*/  HGMMA.64x8x16.F32 R44, gdesc[UR24].tnspA, R44 ;  /* 0x20000000182c79f0 */ /* 0x000fe2000870082c */
[----:B------:R-:W-:Y:S01]  /*11a0*/  UMOV UR32, UR16 ;  /* 0x0000001000207c82 */ /* 0x000fe20008000000 */
[----:B------:R-:W-:Y:S02]  /*11b0*/  UMOV UR33, UR17 ;  /* 0x0000001100217c82 */ /* 0x000fe40008000000 */
[----:B------:R-:W-:Y:S01]  /*11c0*/  HGMMA.64x8x16.F32 R44, gdesc[UR28].tnspA, R44 ;  /* 0x200000001c2c79f0 */ /* 0x000fe2000870082c */
[----:B------:R-:W-:-:S04]  /*11d0*/  LEA R57, P1, R9, UR4, 0x1 ;  /* 0x0000000409397c11 */ /* 0x000fc8000f8208ff */
[C---:B0-----:R-:W-:Y:S01]  /*11e0*/  IADD3 R50, P2, R57.reuse, 0x8, RZ ;  /* 0x0000000839327810 */ /* 0x041fe20007f5e0ff */
[----:B-1----:R-:W-:Y:S01]  /*11f0*/  IMAD.X R52, RZ, RZ, UR5, P1 ;  /* 0x00000005ff347e24 */ /* 0x002fe200088e06ff */
[----:B------:R-:W-:Y:S02]  /*1200*/  HGMMA.64x8x16.F32 R44, gdesc[UR32].tnspA, R44, gsb0 ;  /* 0x20000000202c79f0 */ /* 0x000fe4000800082c */
[----:B------:R-:W-:Y:S01]  /*1210*/  ISETP.GT.U32.AND P0, PT, R50, R7, PT ;  /* 0x000000073200720c */ /* 0x000fe20003f04070 */
[----:B------:R-:W-:Y:S01]  /*1220*/  IMAD.X R50, RZ, RZ, R52, P2 ;  /* 0x000000ffff327224 */ /* 0x000fe200010e0634 */
[CC--:B------:R-:W-:Y:S02]  /*1230*/  ISETP.GT.U32.AND P3, PT, R57.reuse, R6.reuse, PT ;  /* 0x000000063900720c */ /* 0x0c0fe40003f64070 */
[----:B------:R-:W-:Y:S02]  /*1240*/  ISETP.GE.U32.AND P4, PT, R57, R6, PT ;  /* 0x000000063900720c */ /* 0x000fe40003f86070 */
[----:B------:R-:W-:-:S02]  /*1250*/  ISETP.GT.U32.AND.EX P0, PT, R50, RZ, PT, P0 ;  /* 0x000000ff3200720c */ /* 0x000fc40003f04100 */
[CC--:B------:R-:W-:Y:S02]  /*1260*/  ISETP.GT.U32.AND P1, PT, R57.reuse, R7.reuse, PT ;  /* 0x000000073900720c */ /* 0x0c0fe40003f24070 */
[C---:B------:R-:W-:Y:S02]  /*1270*/  ISETP.GE.U32.AND P2, PT, R57.reuse, R7, PT ;  /* 0x000000073900720c */ /* 0x040fe40003f46070 */
[----:B------:R-:W-:Y:S02]  /*1280*/  IADD3 R50, P5, R57, 0x9, RZ ;  /* 0x0000000939327810 */ /* 0x000fe40007fbe0ff */
[C---:B------:R-:W-:Y:S02]  /*1290*/  ISETP.GT.U32.AND.EX P3, PT, R52.reuse, RZ, PT, P3 ;  /* 0x000000ff3400720c */ /* 0x040fe40003f64130 */
[C---:B------:R-:W-:Y:S02]  /*12a0*/  ISETP.GE.U32.AND.EX P4, PT, R52.reuse, RZ, PT, P4 ;  /* 0x000000ff3400720c */ /* 0x040fe40003f86140 */
[----:B------:R-:W-:-:S02]  /*12b0*/  ISETP.GT.U32.AND.EX P1, PT, R52, RZ, PT, P1 ;  /* 0x000000ff3400720c */ /* 0x000fc40003f24110 */
[----:B------:R-:W-:Y:S01]  /*12c0*/  ISETP.GE.U32.AND.EX P2, PT, R52, RZ, PT, P2 ;  /* 0x000000ff3400720c */ /* 0x000fe20003f46120 */
[----:B------:R-:W-:Y:S01]  /*12d0*/  IMAD.X R52, RZ, RZ, R52, P5 ;  /* 0x000000ffff347224 */ /* 0x000fe200028e0634 */
[C---:B------:R-:W-:Y:S02]  /*12e0*/  ISETP.GT.U32.AND P6, PT, R50.reuse, R6, PT ;  /* 0x000000063200720c */ /* 0x040fe40003fc4070 */
[----:B------:R-:W-:Y:S02]  /*12f0*/  ISETP.GT.U32.AND P5, PT, R50, R7, PT ;  /* 0x000000073200720c */ /* 0x000fe40003fa4070 */
[C---:B------:R-:W-:Y:S02]  /*1300*/  ISETP.GT.U32.AND.EX P6, PT, R52.reuse, RZ, PT, P6 ;  /* 0x000000ff3400720c */ /* 0x040fe40003fc4160 */
[----:B------:R-:W-:Y:S01]  /*1310*/  ISETP.GT.U32.AND.EX P5, PT, R52, RZ, PT, P5 ;  /* 0x000000ff3400720c */ /* 0x000fe20003fa4150 */
[----:B------:R-:W-:Y:S02]  /*1320*/  WARPGROUP.DEPBAR.LE gsb0, 0x0 ;  /* 0x00008000000079c5 */ /* 0x000fe40000010000 */
[----:B------:R-:W-:Y:S01]  /*1330*/  BAR.SYNC.DEFER_BLOCKING 0x0 ;  /* 0x0000000000007b1d */ /* 0x000fe20000010000 */
[----:B------:R-:W-:Y:S01]  /*1340*/  FMUL R42, R42, UR42 ;  /* 0x0000002a2a2a7c20 */ /* 0x000fe20008400000 */
[----:B------:R-:W-:Y:S01]  /*1350*/  FMUL R57, R43, UR42 ;  /* 0x0000002a2b397c20 */ /* 0x000fe20008400000 */
[----:B------:R-:W-:Y:S01]  /*1360*/  FMUL R46, R46, UR42 ;  /* 0x0000002a2e2e7c20 */ /* 0x000fe20008400000 */
[----:B------:R-:W-:-:S02]  /*1370*/  FMUL R43, R47, UR42 ;  /* 0x0000002a2f2b7c20 */ /* 0x000fc40008400000 */
[----:B------:R-:W-:Y:S02]  /*1380*/  FSEL R42, R42, -INF , !P3 ;  /* 0xff8000002a2a7808 */ /* 0x000fe40005800000 */
[----:B------:R-:W-:Y:S02]  /*1390*/  FSEL R57, R57, -INF , !P4 ;  /* 0xff80000039397808 */ /* 0x000fe40006000000 */
[----:B------:R-:W-:Y:S02]  /*13a0*/  FSEL R47, R46, -INF , !P1 ;  /* 0xff8000002e2f7808 */ /* 0x000fe40004800000 */
[----:B------:R-:W-:Y:S02]  /*13b0*/  FMNMX R46, R42, R57, !PT ;  /* 0x000000392a2e7209 */ /* 0x000fe40007800000 */
[----:B------:R-:W-:Y:S02]  /*13c0*/  FSEL R43, R43, -INF , !P6 ;  /* 0xff8000002b2b7808 */ /* 0x000fe40007000000 */
[----:B------:R-:W-:Y:S01]  /*13d0*/  FMNMX R52, R47, R46, !PT ;  /* 0x0000002e2f347209 */ /* 0x000fe20007800000 */
[----:B------:R-:W-:Y:S01]  /*13e0*/  FMUL R40, R40, UR42 ;  /* 0x0000002a28287c20 */ /* 0x000fe20008400000 */
[----:B------:R-:W-:-:S02]  /*13f0*/  FMUL R46, R41, UR42 ;  /* 0x0000002a292e7c20 */ /* 0x000fc40008400000 */
[----:B------:R-:W-:Y:S01]  /*1400*/  FMNMX R52, R43, R52, !PT ;  /* 0x000000342b347209 */ /* 0x000fe20007800000 */
[----:B------:R-:W-:Y:S01]  /*1410*/  FMUL R50, R44, UR42 ;  /* 0x0000002a2c327c20 */ /* 0x000fe20008400000 */
[----:B------:R-:W-:Y:S01]  /*1420*/  FSEL R41, R40, -INF , !P1 ;  /* 0xff80000028297808 */ /* 0x000fe20004800000 */
[----:B--2---:R-:W-:Y:S01]  /*1430*/  STS.U16 [R8+UR45+0x2200], R59 ;  /* 0x0022003b08007988 */ /* 0x004fe2000800042d */
[----:B------:R-:W-:Y:S01]  /*1440*/  FSEL R46, R46, -INF , !P2 ;  /* 0xff8000002e2e7808 */ /* 0x000fe20005000000 */
[----:B------:R-:W-:Y:S02]  /*1450*/  FMUL R40, R45, UR42 ;  /* 0x0000002a2d287c20 */ /* 0x000fe40008400000 */
[----:B------:R-:W0:Y:S01]  /*1460*/  SHFL.BFLY PT, R59, R52, 0x2, 0x1f ;  /* 0x0c401f00343b7f89 */ /* 0x000e2200000e0000 */
[----:B------:R-:W-:Y:S02]  /*1470*/  FSEL R50, R50, -INF , !P0 ;  /* 0xff80000032327808 */ /* 0x000fe40004000000 */
[----:B------:R-:W-:-:S02]  /*1480*/  FMNMX R45, R41, R46, !PT ;  /* 0x0000002e292d7209 */ /* 0x000fc40007800000 */
[----:B------:R-:W-:Y:S02]  /*1490*/  FSEL R40, R40, -INF , !P5 ;  /* 0xff80000028287808 */ /* 0x000fe40006800000 */
[----:B------:R-:W-:-:S04]  /*14a0*/  FMNMX R45, R50, R45, !PT ;  /* 0x0000002d322d7209 */ /* 0x000fc80007800000 */
[----:B------:R-:W-:-:S05]  /*14b0*/  FMNMX R60, R40, R45, !PT ;  /* 0x0000002d283c7209 */ /* 0x000fca0007800000 */
[----:B------:R-:W1:Y:S01]  /*14c0*/  SHFL.BFLY PT, R45, R60, 0x2, 0x1f ;  /* 0x0c401f003c2d7f89 */ /* 0x000e6200000e0000 */
[----:B0-----:R-:W-:-:S05]  /*14d0*/  FMNMX R59, R52, R59, !PT ;  /* 0x0000003b343b7209 */ /* 0x001fca0007800000 */
[----:B------:R-:W0:Y:S01]  /*14e0*/  SHFL.BFLY PT, R44, R59, 0x1, 0x1f ;  /* 0x0c201f003b2c7f89 */ /* 0x000e2200000e0000 */
[----:B-1----:R-:W-:-:S05]  /*14f0*/  FMNMX R58, R60, R45, !PT ;  /* 0x0000002d3c3a7209 */ /* 0x002fca0007800000 */
[----:B------:R-:W1:Y:S01]  /*1500*/  SHFL.BFLY PT, R45, R58, 0x1, 0x1f ;  /* 0x0c201f003a2d7f89 */ /* 0x000e6200000e0000 */
[----:B0-----:R-:W-:-:S04]  /*1510*/  FMNMX R44, R59, R44, !PT ;  /* 0x0000002c3b2c7209 */ /* 0x001fc80007800000 */
[----:B------:R-:W-:-:S05]  /*1520*/  FMNMX R44, R44, R5, !PT ;  /* 0x000000052c2c7209 */ /* 0x000fca0007800000 */
[--C-:B------:R-:W-:Y:S01]  /*1530*/  FADD R42, R42, -R44.reuse ;  /* 0x8000002c2a2a7221 */ /* 0x100fe20000000000 */
[----:B------:R-:W-:-:S03]  /*1540*/  FADD R57, R57, -R44 ;  /* 0x8000002c39397221 */ /* 0x000fc60000000000 */
[----:B------:R-:W-:Y:S01]  /*1550*/  FMUL R42, R42, 1.4426950216293334961 ;  /* 0x3fb8aa3b2a2a7820 */ /* 0x000fe20000400000 */
[----:B------:R-:W-:Y:S01]  /*1560*/  FMUL R57, R57, 1.4426950216293334961 ;  /* 0x3fb8aa3b39397820 */ /* 0x000fe20000400000 */
[----:B-1----:R-:W-:Y:S01]  /*1570*/  FMNMX R52, R58, R45, !PT ;  /* 0x0000002d3a347209 */ /* 0x002fe20007800000 */
[----:B---3--:R-:W-:Y:S03]  /*1580*/  STS.U16 [R8+UR45+0x2000], R61 ;  /* 0x0020003d08007988 */ /* 0x008fe6000800042d */
[----:B------:R-:W-:Y:S01]  /*1590*/  MUFU.EX2 R42, R42 ;  /* 0x0000002a002a7308 */ /* 0x000fe20000000800 */
[----:B------:R-:W-:Y:S01]  /*15a0*/  FMNMX R45, R52, R55, !PT ;  /* 0x00000037342d7209 */ /* 0x000fe20007800000 */
[----:B----4-:R-:W-:Y:S01]  /*15b0*/  STS.U16 [R8+UR45+0x2400], R51 ;  /* 0x0024003308007988 */ /* 0x010fe2000800042d */
[----:B------:R-:W-:-:S03]  /*15c0*/  FADD R47, R47, -R44 ;  /* 0x8000002c2f2f7221 */ /* 0x000fc60000000000 */
[----:B-----5:R0:W-:Y:S02]  /*15d0*/  STS.U16 [R8+UR45+0x2600], R53 ;  /* 0x0026003508007988 */ /* 0x0201e4000800042d */
[----:B------:R-:W1:Y:S01]  /*15e0*/  MUFU.EX2 R57, R57 ;  /* 0x0000003900397308 */ /* 0x000e620000000800 */
[----:B------:R2:W-:Y:S06]  /*15f0*/  MEMBAR.ALL.CTA ;  /* 0x0000000000007992 */ /* 0x0005ec0000008000 */
[----:B--2---:R-:W2:Y:S01]  /*1600*/  FENCE.VIEW.ASYNC.S ;  /* 0x00000000000073c6 */ /* 0x004ea20000000000 */
[----:B------:R-:W-:Y:S01]  /*1610*/  FADD R41, R41, -R45 ;  /* 0x8000002d29297221 */ /* 0x000fe20000000000 */
[----:B------:R-:W-:Y:S01]  /*1620*/  FMUL R59, R47, 1.4426950216293334961 ;  /* 0x3fb8aa3b2f3b7820 */ /* 0x000fe20000400000 */
[----:B------:R-:W-:-:S02]  /*1630*/  FADD R47, R43, -R44 ;  /* 0x8000002c2b2f7221 */ /* 0x000fc40000000000 */
[----:B------:R-:W-:Y:S01]  /*1640*/  FMUL R58, R41, 1.4426950216293334961 ;  /* 0x3fb8aa3b293a7820 */ /* 0x000fe20000400000 */
[--C-:B------:R-:W-:Y:S01]  /*1650*/  FADD R41, R46, -R45.reuse ;  /* 0x8000002d2e297221 */ /* 0x100fe20000000000 */
[----:B------:R-:W-:Y:S01]  /*1660*/  FMUL R52, R47, 1.4426950216293334961 ;  /* 0x3fb8aa3b2f347820 */ /* 0x000fe20000400000 */
[----:B------:R-:W-:Y:S01]  /*1670*/  FADD R50, R50, -R45 ;  /* 0x8000002d32327221 */ /* 0x000fe20000000000 */
[----:B------:R3:W-:Y:S01]  /*1680*/  MUFU.EX2 R46, R58 ;  /* 0x0000003a002e7308 */ /* 0x0007e20000000800 */
[----:B------:R-:W-:Y:S02]  /*1690*/  FMUL R47, R41, 1.4426950216293334961 ;  /* 0x3fb8aa3b292f7820 */ /* 0x000fe40000400000 */
[----:B------:R-:W-:Y:S01]  /*16a0*/  FMUL R50, R50, 1.4426950216293334961 ;  /* 0x3fb8aa3b32327820 */ /* 0x000fe20000400000 */
[----:B-1----:R-:W-:-:S04]  /*16b0*/  F2FP.F16.F32.PACK_AB R41, R57, R42 ;  /* 0x0000002a3929723e */ /* 0x002fc800000000ff */
[----:B------:R1:W-:Y:S01]  /*16c0*/  MUFU.EX2 R43, R59 ;  /* 0x0000003b002b7308 */ /* 0x0003e20000000800 */
[----:B---3--:R-:W-:Y:S01]  /*16d0*/  FADD R58, R42, R57 ;  /* 0x000000392a3a7221 */ /* 0x008fe20000000000 */
[----:B------:R-:W-:Y:S01]  /*16e0*/  FADD R42, -R45, R55 ;  /* 0x000000372d2a7221 */ /* 0x000fe20000000100 */
[----:B------:R-:W-:Y:S01]  /*16f0*/  FADD R40, R40, -R45 ;  /* 0x8000002d28287221 */ /* 0x000fe20000000000 */
[----:B-1----:R-:W-:-:S04]  /*1700*/  FADD R59, -R44, R5 ;  /* 0x000000052c3b7221 */ /* 0x002fc80000000100 */
[----:B------:R-:W1:Y:S01]  /*1710*/  MUFU.EX2 R47, R47 ;  /* 0x0000002f002f7308 */ /* 0x000e620000000800 */
[----:B0-----:R-:W-:Y:S01]  /*1720*/  FMUL R53, R42, 1.4426950216293334961 ;  /* 0x3fb8aa3b2a357820 */ /* 0x001fe20000400000 */
[----:B------:R-:W-:Y:S01]  /*1730*/  FMUL R57, R59, 1.4426950216293334961 ;  /* 0x3fb8aa3b3b397820 */ /* 0x000fe20000400000 */
[----:B------:R-:W-:-:S05]  /*1740*/  FMUL R40, R40, 1.4426950216293334961 ;  /* 0x3fb8aa3b28287820 */ /* 0x000fca0000400000 */
[----:B------:R-:W0:Y:S08]  /*1750*/  MUFU.EX2 R50, R50 ;  /* 0x0000003200327308 */ /* 0x000e300000000800 */
[----:B------:R-:W3:Y:S08]  /*1760*/  MUFU.EX2 R57, R57 ;  /* 0x0000003900397308 */ /* 0x000ef00000000800 */
[----:B------:R-:W4:Y:S01]  /*1770*/  MUFU.EX2 R53, R53 ;  /* 0x0000003500357308 */ /* 0x000f220000000800 */
[----:B------:R-:W-:-:S07]  /*1780*/  USHF.L.U32 UR20, UR49, 0x4, URZ ;  /* 0x0000000431147899 */ /* 0x000fce000800063f */
[----:B------:R5:W2:Y:S08]  /*1790*/  MUFU.EX2 R5, R40 ;  /* 0x0000002800057308 */ /* 0x000ab00000000800 */
[----:B------:R-:W2:Y:S01]  /*17a0*/  MUFU.EX2 R52, R52 ;  /* 0x0000003400347308 */ /* 0x000ea20000000800 */
[----:B-1----:R-:W-:Y:S01]  /*17b0*/  FADD R55, R46, R47 ;  /* 0x0000002f2e377221 */ /* 0x002fe20000000000 */
[----:B------:R-:W-:Y:S01]  /*17c0*/  ULOP3.LUT UR20, UR20, 0x40, URZ, 0xc0, !UPT ;  /* 0x0000004014147892 */ /* 0x000fe2000f8ec03f */
[----:B------:R-:W-:-:S02]  /*17d0*/  FADD R59, R43, R58 ;  /* 0x0000003a2b3b7221 */ /* 0x000fc40000000000 */
[----:B0-----:R-:W-:Y:S01]  /*17e0*/  FADD R42, R50, R55 ;  /* 0x00000037322a7221 */ /* 0x001fe20000000000 */
[----:B------:R-:W-:Y:S01]  /*17f0*/  ULEA.HI UR20, UR50, UR20, URZ, 0x1c ;  /* 0x0000001432147291 */ /* 0x000fe2000f8fe03f */
[----:B-----5:R-:W-:Y:S01]  /*1800*/  F2FP.F16.F32.PACK_AB R40, R47, R46 ;  /* 0x0000002e2f28723e */ /* 0x020fe200000000ff */
[-C--:B---3--:R-:W-:Y:S01]  /*1810*/  FMUL R26, R26, R57.reuse ;  /* 0x000000391a1a7220 */ /* 0x088fe20000400000 */
[-C--:B------:R-:W-:Y:S01]  /*1820*/  FMUL R27, R27, R57.reuse ;  /* 0x000000391b1b7220 */ /* 0x080fe20000400000 */
[-C--:B------:R-:W-:Y:S01]  /*1830*/  FMUL R30, R30, R57.reuse ;  /* 0x000000391e1e7220 */ /* 0x080fe20000400000 */
[-C--:B------:R-:W-:Y:S01]  /*1840*/  FMUL R31, R31, R57.reuse ;  /* 0x000000391f1f7220 */ /* 0x080fe20000400000 */
[-C--:B------:R-:W-:Y:S01]  /*1850*/  FMUL R34, R34, R57.reuse ;  /* 0x0000003922227220 */ /* 0x080fe20000400000 */
[-C--:B------:R-:W-:Y:S01]  /*1860*/  FMUL R35, R35, R57.reuse ;  /* 0x0000003923237220 */ /* 0x080fe20000400000 */
[-C--:B------:R-:W-:Y:S01]  /*1870*/  FMUL R38, R38, R57.reuse ;  /* 0x0000003926267220 */ /* 0x080fe20000400000 */
[----:B------:R-:W-:Y:S01]  /*1880*/  FMUL R39, R39, R57 ;  /* 0x0000003927277220 */ /* 0x000fe20000400000 */
[-C--:B----4-:R-:W-:Y:S01]  /*1890*/  FMUL R24, R24, R53.reuse ;  /* 0x0000003518187220 */ /* 0x090fe20000400000 */
[-C--:B------:R-:W-:Y:S01]  /*18a0*/  FMUL R25, R25, R53.reuse ;  /* 0x0000003519197220 */ /* 0x080fe20000400000 */
[-C--:B------:R-:W-:Y:S01]  /*18b0*/  FMUL R28, R28, R53.reuse ;  /* 0x000000351c1c7220 */ /* 0x080fe20000400000 */
[-C--:B------:R-:W-:Y:S01]  /*18c0*/  FMUL R29, R29, R53.reuse ;  /* 0x000000351d1d7220 */ /* 0x080fe20000400000 */
[-C--:B------:R-:W-:Y:S01]  /*18d0*/  FMUL R32, R32, R53.reuse ;  /* 0x0000003520207220 */ /* 0x080fe20000400000 */
[-C--:B------:R-:W-:Y:S01]  /*18e0*/  FMUL R33, R33, R53.reuse ;  /* 0x0000003521217220 */ /* 0x080fe20000400000 */
[-C--:B------:R-:W-:Y:S01]  /*18f0*/  FMUL R36, R36, R53.reuse ;  /* 0x0000003524247220 */ /* 0x080fe20000400000 */
[----:B------:R-:W-:Y:S01]  /*1900*/  FMUL R37, R37, R53 ;  /* 0x0000003525257220 */ /* 0x000fe20000400000 */
[C---:B--2---:R-:W-:Y:S01]  /*1910*/  FADD R46, R5.reuse, R42 ;  /* 0x0000002a052e7221 */ /* 0x044fe20000000000 */
[C---:B------:R-:W-:Y:S01]  /*1920*/  F2FP.F16.F32.PACK_AB R43, R52.reuse, R43 ;  /* 0x0000002b342b723e */ /* 0x040fe200000000ff */
[----:B------:R-:W-:Y:S01]  /*1930*/  FADD R51, R52, R59 ;  /* 0x0000003b34337221 */ /* 0x000fe20000000000 */
[----:B------:R-:W-:Y:S01]  /*1940*/  F2FP.F16.F32.PACK_AB R42, R5, R50 ;  /* 0x00000032052a723e */ /* 0x000fe200000000ff */
[----:B------:R-:W-:Y:S01]  /*1950*/  BAR.SYNC.DEFER_BLOCKING 0x0 ;  /* 0x0000000000007b1d */ /* 0x000fe20000010000 */
[----:B------:R-:W-:-:S05]  /*1960*/  ULOP3.LUT UR38, UR20, 0x3fff, URZ, 0xc0, !UPT ;  /* 0x00003fff14267892 */ /* 0x000fca000f8ec03f */
[----:B------:R-:W-:Y:S01]  /*1970*/  UMOV UR39, 0xc0000010 ;  /* 0xc000001000277882 */ /* 0x000fe20000000000 */
[----:B------:R-:W0:Y:S04]  /*1980*/  SHFL.BFLY PT, R50, R51, 0x2, 0x1f ;  /* 0x0c401f0033327f89 */ /* 0x000e2800000e0000 */
[----:B------:R-:W1:Y:S01]  /*1990*/  SHFL.BFLY PT, R5, R46, 0x2, 0x1f ;  /* 0x0c401f002e057f89 */ /* 0x000e6200000e0000 */
[----:B------:R-:W-:-:S06]  /*19a0*/  WARPGROUP.ARRIVE ;  /* 0x00000000000079c5 */ /* 0x000fcc0000000000 */
[----:B------:R-:W-:Y:S01]  /*19b0*/  HGMMA.64x32x16.F32 R24, R40, gdesc[UR36], R24, gsb0 ;  /* 0x0060002428187df0 */ /* 0x000fe20008000818 */
[----:B0-----:R-:W-:Y:S01]  /*19c0*/  FADD R50, R51, R50 ;  /* 0x0000003233327221 */ /* 0x001fe20000000000 */
[----:B------:R-:W-:Y:S01]  /*19d0*/  UIADD3 UR4, UP0, UR4, 0x10, URZ ;  /* 0x0000001004047890 */ /* 0x000fe2000ff1e03f */
[----:B-1----:R-:W-:-:S03]  /*19e0*/  FADD R5, R46, R5 ;  /* 0x000000052e057221 */ /* 0x002fc60000000000 */
[----:B------:R-:W0:Y:S01]  /*19f0*/  SHFL.BFLY PT, R47, R50, 0x1, 0x1f ;  /* 0x0c201f00322f7f89 */ /* 0x000e2200000e0000 */
[----:B------:R-:W-:-:S03]  /*1a00*/  UIADD3.X UR5, URZ, UR5, URZ, UP0, !UPT ;  /* 0x000000053f057290 */ /* 0x000fc600087fe43f */
[----:B------:R-:W1:Y:S01]  /*1a10*/  SHFL.BFLY PT, R46, R5, 0x1, 0x1f ;  /* 0x0c201f00052e7f89 */ /* 0x000e6200000e0000 */
[----:B------:R-:W-:-:S04]  /*1a20*/  UISETP.GE.U32.AND UP0, UPT, UR4, UR48, UPT ;  /* 0x000000300400728c */ /* 0x000fc8000bf06070 */
[----:B------:R-:W-:-:S06]  /*1a30*/  UISETP.GE.U32.AND.EX UP0, UPT, UR5, URZ, UPT, UP0 ;  /* 0x0000003f0500728c */ /* 0x000fcc000bf06100 */
[----:B------:R-:W-:Y:S01]  /*1a40*/  PLOP3.LUT P0, PT, PT, PT, UP0, 0x80, 0x0 ;  /* 0x000000000000781c */ /* 0x000fe20003f0f008 */
[----:B------:R-:W-:Y:S02]  /*1a50*/  ULEA UR7, UR43, UR7, 0x4 ;  /* 0x000000072b077291 */ /* 0x000fe4000f8e203f */
[----:B------:R-:W-:Y:S01]  /*1a60*/  ULEA UR6, UR41, UR6, 0x4 ;  /* 0x0000000629067291 */ /* 0x000fe2000f8e203f */
[----:B------:R-:W-:Y:S02]  /*1a70*/  IMAD.MOV.U32 R55, RZ, RZ, R45 ;  /* 0x000000ffff377224 */ /* 0x000fe400078e002d */
[----:B0-----:R-:W-:Y:S01]  /*1a80*/  FADD R52, R50, R47 ;  /* 0x0000002f32347221 */ /* 0x001fe20000000000 */
[----:B-1----:R-:W-:-:S03]  /*1a90*/  FADD R46, R5, R46 ;  /* 0x0000002e052e7221 */ /* 0x002fc60000000000 */
[----:B------:R-:W-:Y:S01]  /*1aa0*/  FFMA R54, R57, R54, R52 ;  /* 0x0000003639367223 */ /* 0x000fe20000000034 */
[----:B------:R-:W-:Y:S02]  /*1ab0*/  IMAD.MOV.U32 R5, RZ, RZ, R44 ;  /* 0x000000ffff057224 */ /* 0x000fe400078e002c */
[----:B------:R-:W-:Y:S01]  /*1ac0*/  FFMA R56, R53, R56, R46 ;  /* 0x0000003835387223 */ /* 0x000fe2000000002e */
[----:B------:R-:W-:Y:S02]  /*1ad0*/  WARPGROUP.DEPBAR.LE gsb0, 0x0 ;  /* 0x00008000000079c5 */ /* 0x000fe40000010000 */
[----:B------:R-:W-:Y:S05]  /*1ae0*/  @!P0 BRA `(.L_x_1) ;  /* 0xfffffff000f08947 */ /* 0x000fea000383ffff */
.L_x_0:
[C---:B------:R-:W-:Y:S01]  /*1af0*/  IMAD.SHL.U32 R3, R0.reuse, 0x4, RZ ;  /* 0x0000000400037824 */ /* 0x040fe200078e00ff */
[--C-:B------:R-:W-:Y:S01]  /*1b00*/  SHF.R.S32.HI R10, RZ, 0x3, R0.reuse ;  /* 0x00000003ff0a7819 */ /* 0x100fe20000011400 */
[C---:B------:R-:W-:Y:S01]  /*1b10*/  IMAD.SHL.U32 R5, R0.reuse, 0x40, RZ ;  /* 0x0000004000057824 */ /* 0x040fe200078e00ff */
[----:B------:R-:W-:Y:S01]  /*1b20*/  SHF.R.S32.HI R8, RZ, 0x2, R0 ;  /* 0x00000002ff087819 */ /* 0x000fe20000011400 */
[C---:B------:R-:W-:Y:S01]  /*1b30*/  IMAD.SHL.U32 R7, R0.reuse, 0x8, RZ ;  /* 0x0000000800077824 */ /* 0x040fe200078e00ff */
[----:B---3--:R-:W-:Y:S01]  /*1b40*/  LOP3.LUT R4, R3, 0x1b8, RZ, 0xc0, !PT ;  /* 0x000001b803047812 */ /* 0x008fe200078ec0ff */
[----:B------:R-:W-:Y:S01]  /*1b50*/  FMUL R12, R35, 0.25 ;  /* 0x3e800000230c7820 */ /* 0x000fe20000400000 */
[----:B------:R-:W-:Y:S01]  /*1b60*/  LOP3.LUT R6, R0, 0x80, RZ, 0xc0, !PT ;  /* 0x0000008000067812 */ /* 0x000fe200078ec0ff */
[----:B------:R-:W-:Y:S01]  /*1b70*/  FMUL R14, R29, 0.25 ;  /* 0x3e8000001d0e7820 */ /* 0x000fe20000400000 */
[----:B------:R-:W-:Y:S01]  /*1b80*/  LOP3.LUT R5, R4, 0x40, R5, 0xf8, !PT ;  /* 0x0000004004057812 */ /* 0x000fe200078ef805 */
[----:B------:R-:W-:Y:S01]  /*1b90*/  FMUL R15, R28, 0.25 ;  /* 0x3e8000001c0f7820 */ /* 0x000fe20000400000 */
[----:B------:R-:W-:Y:S01]  /*1ba0*/  LOP3.LUT R4, R7, 0x380, RZ, 0xc0, !PT ;  /* 0x0000038007047812 */ /* 0x000fe200078ec0ff */
[----:B------:R-:W-:Y:S01]  /*1bb0*/  FMUL R18, R25, 0.25 ;  /* 0x3e80000019127820 */ /* 0x000fe20000400000 */
[----:B------:R-:W-:Y:S01]  /*1bc0*/  FSETP.GT.AND P1, PT, |R54|, 8.50705917302346158658e+37, PT ;  /* 0x7e8000003600780b */ /* 0x000fe20003f24200 */
[----:B------:R-:W-:Y:S01]  /*1bd0*/  FMUL R17, R24, 0.25 ;  /* 0x3e80000018117820 */ /* 0x000fe20000400000 */
[----:B------:R-:W-:Y:S01]  /*1be0*/  SGXT R8, R8, 0x1 ;  /* 0x000000010808781a */ /* 0x000fe20000000200 */
[----:B------:R-:W-:Y:S01]  /*1bf0*/  IMAD R40, R9, 0x10, R4 ;  /* 0x0000001009287824 */ /* 0x000fe200078e0204 */
[----:B------:R-:W-:Y:S01]  /*1c00*/  SHF.R.S32.HI R4, RZ, 0x4, R0 ;  /* 0x00000004ff047819 */ /* 0x000fe20000011400 */
[----:B------:R-:W-:Y:S01]  /*1c10*/  BAR.SYNC.DEFER_BLOCKING 0x0 ;  /* 0x0000000000007b1d */ /* 0x000fe20000010000 */
[----:B------:R-:W-:-:S02]  /*1c20*/  SGXT R9, R10, 0x1 ;  /* 0x000000010a09781a */ /* 0x000fc40000000200 */
[----:B------:R-:W-:Y:S02]  /*1c30*/  SGXT R4, R4, 0x1 ;  /* 0x000000010404781a */ /* 0x000fe40000000200 */
[----:B------:R-:W-:Y:S01]  /*1c40*/  LOP3.LUT R10, R3, 0xc0, RZ, 0xc0, !PT ;  /* 0x000000c0030a7812 */ /* 0x000fe200078ec0ff */
[----:B------:R-:W-:Y:S01]  /*1c50*/  ULDC.64 UR4, c[0x0][0x270] ;  /* 0x00009c0000047ab9 */ /* 0x000fe20000000a00 */
[----:B------:R-:W-:Y:S01]  /*1c60*/  LOP3.LUT R3, R5, 0x840, R4, 0x78, !PT ;  /* 0x0000084005037812 */ /* 0x000fe200078e7804 */
[----:B------:R-:W-:Y:S01]  /*1c70*/  FMUL R5, R38, 0.25 ;  /* 0x3e80000026057820 */ /* 0x000fe20000400000 */
[----:B------:R-:W-:Y:S01]  /*1c80*/  SHF.R.U32.HI R11, RZ, 0x1, R6 ;  /* 0x00000001ff0b7819 */ /* 0x000fe20000011606 */
[----:B------:R-:W-:Y:S01]  /*1c90*/  FMUL R4, R39, 0.25 ;  /* 0x3e80000027047820 */ /* 0x000fe20000400000 */
[----:B------:R-:W-:Y:S01]  /*1ca0*/  LOP3.LUT R7, R7, 0x38, RZ, 0xc0, !PT ;  /* 0x0000003807077812 */ /* 0x000fe200078ec0ff */
[----:B------:R-:W-:Y:S01]  /*1cb0*/  IMAD R6, R6, 0x8, R3 ;  /* 0x0000000806067824 */ /* 0x000fe200078e0203 */
[----:B------:R-:W-:Y:S01]  /*1cc0*/  FSEL R38, R5, R38, P1 ;  /* 0x0000002605267208 */ /* 0x000fe20000800000 */
[----:B------:R-:W-:Y:S01]  /*1cd0*/  FMUL R5, R34, 0.25 ;  /* 0x3e80000022057820 */ /* 0x000fe20000400000 */
[----:B------:R-:W-:Y:S01]  /*1ce0*/  LOP3.LUT R8, R11, 0x840, R8, 0x78, !PT ;  /* 0x000008400b087812 */ /* 0x000fe200078e7808 */
[----:B------:R-:W-:Y:S01]  /*1cf0*/  UIMAD UR4, UR44, UR4, URZ ;  /* 0x000000042c0472a4 */ /* 0x000fe2000f8e023f */
[----:B------:R-:W-:-:S02]  /*1d00*/  LOP3.LUT R9, R9, 0x1008, RZ, 0xc0, !PT ;  /* 0x0000100809097812 */ /* 0x000fc400078ec0ff */
[----:B------:R-:W-:Y:S02]  /*1d10*/  IADD3 R10, R10, UR45, R7 ;  /* 0x0000002d0a0a7c10 */ /* 0x000fe4000fffe007 */
[----:B------:R-:W-:Y:S01]  /*1d20*/  FSEL R34, R5, R34, P1 ;  /* 0x0000002205227208 */ /* 0x000fe20000800000 */
[----:B------:R-:W-:Y:S01]  /*1d30*/  FMUL R5, R26, 0.25 ;  /* 0x3e8000001a057820 */ /* 0x000fe20000400000 */
[----:B------:R-:W-:Y:S01]  /*1d40*/  IADD3 R40, R9, R8, R40 ;  /* 0x0000000809287210 */ /* 0x000fe20007ffe028 */
[----:B------:R-:W-:Y:S01]  /*1d50*/  FMUL R9, R30, 0.25 ;  /* 0x3e8000001e097820 */ /* 0x000fe20000400000 */
[----:B------:R-:W-:Y:S01]  /*1d60*/  LOP3.LUT R7, R0, 0x8, RZ, 0xc0, !PT ;  /* 0x0000000800077812 */ /* 0x000fe200078ec0ff */
[----:B------:R-:W-:Y:S01]  /*1d70*/  FMUL R8, R33, 0.25 ;  /* 0x3e80000021087820 */ /* 0x000fe20000400000 */
[----:B------:R-:W-:Y:S01]  /*1d80*/  FSEL R26, R5, R26, P1 ;  /* 0x0000001a051a7208 */ /* 0x000fe20000800000 */
[----:B------:R-:W-:Y:S01]  /*1d90*/  FMUL R5, R36, 0.25 ;  /* 0x3e80000024057820 */ /* 0x000fe20000400000 */
[----:B------:R-:W-:Y:S01]  /*1da0*/  LEA.HI R3, R7, R10, RZ, 0x1f ;  /* 0x0000000a07037211 */ /* 0x000fe200078ff8ff */
[----:B------:R-:W-:Y:S01]  /*1db0*/  FMUL R10, R31, 0.25 ;  /* 0x3e8000001f0a7820 */ /* 0x000fe20000400000 */
[----:B------:R-:W-:Y:S01]  /*1dc0*/  FSEL R7, R4, R39, P1 ;  /* 0x0000002704077208 */ /* 0x000fe20000800000 */
[----:B------:R-:W-:Y:S01]  /*1dd0*/  FMUL R4, R27, 0.25 ;  /* 0x3e8000001b047820 */ /* 0x000fe20000400000 */
[----:B------:R-:W-:Y:S01]  /*1de0*/  FSEL R30, R9, R30, P1 ;  /* 0x0000001e091e7208 */ /* 0x000fe20000800000 */
[----:B------:R-:W-:Y:S01]  /*1df0*/  FMUL R9, R32, 0.25 ;  /* 0x3e80000020097820 */ /* 0x000fe20000400000 */
[----:B------:R-:W-:-:S02]  /*1e00*/  FSETP.GT.AND P2, PT, |R56|, 8.50705917302346158658e+37, PT ;  /* 0x7e8000003800780b */ /* 0x000fc40003f44200 */
[----:B------:R-:W-:Y:S01]  /*1e10*/  FSEL R21, R4, R27, P1 ;  /* 0x0000001b04157208 */ /* 0x000fe20000800000 */
[----:B------:R-:W-:Y:S01]  /*1e20*/  FMUL R4, R37, 0.25 ;  /* 0x3e80000025047820 */ /* 0x000fe20000400000 */
[----:B------:R-:W-:Y:S01]  /*1e30*/  FSEL R36, R5, R36, P2 ;  /* 0x0000002405247208 */ /* 0x000fe20001000000 */
[----:B------:R-:W-:Y:S01]  /*1e40*/  FMUL R5, R56, 8388608 ;  /* 0x4b00000038057820 */ /* 0x000fe20000400000 */
[----:B------:R-:W-:Y:S01]  /*1e50*/  FSEL R32, R9, R32, P2 ;  /* 0x0000002009207208 */ /* 0x000fe20001000000 */
[----:B------:R-:W-:Y:S01]  /*1e60*/  FMUL R9, R54, 8388608 ;  /* 0x4b00000036097820 */ /* 0x000fe20000400000 */
[----:B------:R-:W-:Y:S02]  /*1e70*/  FSETP.GEU.AND P3, PT, R56, 1.175494350822287508e-38, PT ;  /* 0x008000003800780b */ /* 0x000fe40003f6e000 */
[----:B------:R-:W-:Y:S02]  /*1e80*/  FSETP.GEU.AND P4, PT, R54, 1.175494350822287508e-38, PT ;  /* 0x008000003600780b */ /* 0x000fe40003f8e000 */
[----:B------:R-:W-:-:S02]  /*1e90*/  FSEL R37, R4, R37, P2 ;  /* 0x0000002504257208 */ /* 0x000fc40001000000 */
[----:B------:R-:W-:Y:S02]  /*1ea0*/  FSEL R5, R5, R56, !P3 ;  /* 0x0000003805057208 */ /* 0x000fe40005800000 */
[C---:B------:R-:W-:Y:S02]  /*1eb0*/  FSETP.GEU.AND P5, PT, |R54|.reuse, 1.175494350822287508e-38, PT ;  /* 0x008000003600780b */ /* 0x040fe40003fae200 */
[----:B------:R-:W-:Y:S01]  /*1ec0*/  FSEL R4, R9, R54, !P4 ;  /* 0x0000003609047208 */ /* 0x000fe20006000000 */
[----:B------:R-:W-:Y:S01]  /*1ed0*/  @P1 FMUL R54, R54, 0.25 ;  /* 0x3e80000036361820 */ /* 0x000fe20000400000 */
[----:B------:R-:W-:Y:S02]  /*1ee0*/  FSEL R12, R12, R35, P1 ;  /* 0x000000230c0c7208 */ /* 0x000fe40000800000 */
[----:B------:R-:W-:Y:S01]  /*1ef0*/  FSEL R10, R10, R31, P1 ;  /* 0x0000001f0a0a7208 */ /* 0x000fe20000800000 */
[----:B------:R-:W-:Y:S01]  /*1f00*/  VIADD R9, R4, 0xc0cafb0d ;  /* 0xc0cafb0d04097836 */ /* 0x000fe20000000000 */
[C---:B------:R-:W-:Y:S01]  /*1f10*/  FSETP.GEU.AND P1, PT, |R56|.reuse, 1.175494350822287508e-38, PT ;  /* 0x008000003800780b */ /* 0x040fe20003f2e200 */
[----:B------:R-:W-:Y:S01]  /*1f20*/  @P2 FMUL R56, R56, 0.25 ;  /* 0x3e80000038382820 */ /* 0x000fe20000400000 */
[----:B------:R-:W-:Y:S01]  /*1f30*/  FSEL R33, R8, R33, P2 ;  /* 0x0000002108217208 */ /* 0x000fe20001000000 */
[----:B------:R-:W-:Y:S01]  /*1f40*/  VIADD R8, R5, 0xc0cafb0d ;  /* 0xc0cafb0d05087836 */ /* 0x000fe20000000000 */
[----:B------:R-:W-:Y:S01]  /*1f50*/  LOP3.LUT R11, R0, 0xc0, RZ, 0xc0, !PT ;  /* 0x000000c0000b7812 */ /* 0x000fe200078ec0ff */
[----:B------:R-:W-:Y:S01]  /*1f60*/  @!P5 FMUL R54, R54, 16777216 ;  /* 0x4b8000003636d820 */ /* 0x000fe20000400000 */
[----:B------:R-:W-:Y:S01]  /*1f70*/  FSEL R16, R14, R29, P2 ;  /* 0x0000001d0e107208 */ /* 0x000fe20001000000 */
[----:B------:R-:W-:Y:S01]  /*1f80*/  @!P5 FMUL R7, R7, 16777216 ;  /* 0x4b8000000707d820 */ /* 0x000fe20000400000 */
[----:B------:R-:W-:Y:S01]  /*1f90*/  LOP3.LUT R14, R8, 0xff800000, RZ, 0xc0, !PT ;  /* 0xff800000080e7812 */ /* 0x000fe200078ec0ff */
[----:B------:R-:W-:Y:S01]  /*1fa0*/  MUFU.RCP R13, R54 ;  /* 0x00000036000d7308 */ /* 0x000fe20000001000 */
[----:B------:R-:W-:Y:S01]  /*1fb0*/  ISETP.NE.U32.AND P0, PT, R11, RZ, PT ;  /* 0x000000ff0b00720c */ /* 0x000fe20003f05070 */
[----:B------:R-:W-:Y:S01]  /*1fc0*/  @!P5 FMUL R38, R38, 16777216 ;  /* 0x4b8000002626d820 */ /* 0x000fe20000400000 */
[----:B------:R-:W-:Y:S01]  /*1fd0*/  LOP3.LUT R11, R9, 0xff800000, RZ, 0xc0, !PT ;  /* 0xff800000090b7812 */ /* 0x000fe200078ec0ff */
[----:B------:R-:W-:Y:S01]  /*1fe0*/  @!P1 FMUL R56, R56, 16777216 ;  /* 0x4b80000038389820 */ /* 0x000fe20000400000 */
[----:B------:R-:W-:Y:S01]  /*1ff0*/  FSEL R46, RZ, -23, P3 ;  /* 0xc1b80000ff2e7808 */ /* 0x000fe20001800000 */
[----:B------:R-:W-:Y:S01]  /*2000*/  @!P1 FMUL R37, R37, 16777216 ;  /* 0x4b80000025259820 */ /* 0x000fe20000400000 */
[----:B------:R-:W-:Y:S01]  /*2010*/  I2FP.F32.S32 R9, R14 ;  /* 0x0000000e00097245 */ /* 0x000fe20000201400 */
[----:B------:R-:W-:Y:S01]  /*2020*/  @!P1 FMUL R36, R36, 16777216 ;  /* 0x4b80000024249820 */ /* 0x000fe20000400000 */
[----:B------:R-:W-:Y:S01]  /*2030*/  FSEL R47, RZ, -23, P4 ;  /* 0xc1b80000ff2f7808 */ /* 0x000fe20002000000 */
[----:B------:R-:W-:Y:S01]  /*2040*/  @!P1 FMUL R33, R33, 16777216 ;  /* 0x4b80000021219820 */ /* 0x000fe20000400000 */
[----:B------:R-:W-:Y:S01]  /*2050*/  I2FP.F32.S32 R8, R11 ;  /* 0x0000000b00087245 */ /* 0x000fe20000201400 */
[----:B------:R-:W-:Y:S01]  /*2060*/  FFMA.FTZ R46, R9, 1.1920928955078125e-07, R46 ;  /* 0x34000000092e7823 */ /* 0x000fe2000001002e */
[----:B------:R-:W-:Y:S01]  /*2070*/  FSEL R28, R15, R28, P2 ;  /* 0x0000001c0f1c7208 */ /* 0x000fe20001000000 */
[----:B------:R-:W0:Y:S01]  /*2080*/  MUFU.RCP R9, R56 ;  /* 0x0000003800097308 */ /* 0x000e220000001000 */
[----:B------:R-:W-:Y:S01]  /*2090*/  FSEL R42, R18, R25, P2 ;  /* 0x00000019122a7208 */ /* 0x000fe20001000000 */
[----:B------:R-:W-:Y:S01]  /*20a0*/  FFMA.FTZ R47, R8, 1.1920928955078125e-07, R47 ;  /* 0x34000000082f7823 */ /* 0x000fe2000001002f */
[----:B------:R-:W-:Y:S01]  /*20b0*/  FSEL R48, R17, R24, P2 ;  /* 0x0000001811307208 */ /* 0x000fe20001000000 */
[----:B------:R-:W1:Y:S01]  /*20c0*/  LDC R8, c[0x0][0x278] ;  /* 0x00009e00ff087b82 */ /* 0x000e620000000800 */
[----:B------:R-:W-:Y:S01]  /*20d0*/  @!P1 FMUL R32, R32, 16777216 ;  /* 0x4b80000020209820 */ /* 0x000fe20000400000 */
[----:B------:R-:W-:Y:S01]  /*20e0*/  @!P1 FMUL R16, R16, 16777216 ;  /* 0x4b80000010109820 */ /* 0x000fe20000400000 */
[----:B------:R-:W-:Y:S01]  /*20f0*/  @!P1 FMUL R28, R28, 16777216 ;  /* 0x4b8000001c1c9820 */ /* 0x000fe20000400000 */
[----:B------:R-:W-:Y:S01]  /*2100*/  @!P1 FMUL R42, R42, 16777216 ;  /* 0x4b8000002a2a9820 */ /* 0x000fe20000400000 */
[----:B------:R-:W-:Y:S01]  /*2110*/  @!P1 FMUL R48, R48, 16777216 ;  /* 0x4b80000030309820 */ /* 0x000fe20000400000 */
[----:B------:R-:W-:Y:S01]  /*2120*/  IMAD.IADD R18, R5, 0x1, -R14 ;  /* 0x0000000105127824 */ /* 0x000fe200078e0a0e */
[----:B------:R-:W-:Y:S01]  /*2130*/  SHF.R.U32.HI R19, RZ, 0x6, R0 ;  /* 0x00000006ff137819 */ /* 0x000fe20000011600 */
[----:B------:R-:W-:Y:S01]  /*2140*/  @!P5 FMUL R12, R12, 16777216 ;  /* 0x4b8000000c0cd820 */ /* 0x000fe20000400000 */
[----:B------:R-:W-:Y:S01]  /*2150*/  @!P5 FMUL R34, R34, 16777216 ;  /* 0x4b8000002222d820 */ /* 0x000fe20000400000 */
[----:B------:R-:W-:Y:S01]  /*2160*/  FADD R18, R18, -1 ;  /* 0xbf80000012127421 */ /* 0x000fe20000000000 */
[----:B------:R-:W-:Y:S01]  /*2170*/  SGXT.U32 R19, R19, 0x2 ;  /* 0x000000021313781a */ /* 0x000fe20000000000 */
[----:B------:R-:W-:Y:S01]  /*2180*/  @!P5 FMUL R10, R10, 16777216 ;  /* 0x4b8000000a0ad820 */ /* 0x000fe20000400000 */
[C---:B0-----:R-:W-:Y:S01]  /*2190*/  FMUL R15, R9.reuse, R37 ;  /* 0x00000025090f7220 */ /* 0x041fe20000400000 */
[C---:B------:R-:W-:Y:S01]  /*21a0*/  FMUL R25, R9.reuse, R36 ;  /* 0x0000002409197220 */ /* 0x040fe20000400000 */
[C---:B------:R-:W-:Y:S01]  /*21b0*/  FMUL R14, R9.reuse, R33 ;  /* 0x00000021090e7220 */ /* 0x040fe20000400000 */
[C---:B------:R-:W-:Y:S01]  /*21c0*/  FMUL R32, R9.reuse, R32 ;  /* 0x0000002009207220 */ /* 0x040fe20000400000 */
[C---:B------:R-:W-:Y:S01]  /*21d0*/  FMUL R20, R9.reuse, R16 ;  /* 0x0000001009147220 */ /* 0x040fe20000400000 */
[C---:B------:R-:W-:Y:S01]  /*21e0*/  FMUL R24, R9.reuse, R28 ;  /* 0x0000001c09187220 */ /* 0x040fe20000400000 */
[C---:B------:R-:W-:Y:S01]  /*21f0*/  FMUL R27, R9.reuse, R42 ;  /* 0x0000002a091b7220 */ /* 0x040fe20000400000 */
[----:B------:R-:W-:Y:S01]  /*2200*/  FMUL R9, R9, R48 ;  /* 0x0000003009097220 */ /* 0x000fe20000400000 */
[----:B------:R-:W-:-:S02]  /*2210*/  IMAD.IADD R16, R4, 0x1, -R11 ;  /* 0x0000000104107824 */ /* 0x000fc400078e0a0b */
[----:B------:R-:W-:Y:S01]  /*2220*/  @!P5 FMUL R30, R30, 16777216 ;  /* 0x4b8000001e1ed820 */ /* 0x000fe20000400000 */
[----:B------:R-:W-:Y:S02]  /*2230*/  IMAD.MOV.U32 R11, RZ, RZ, 0x3dc6b27f ;  /* 0x3dc6b27fff0b7424 */ /* 0x000fe400078e00ff */
[----:B------:R-:W-:Y:S01]  /*2240*/  @!P5 FMUL R21, R21, 16777216 ;  /* 0x4b8000001515d820 */ /* 0x000fe20000400000 */
[----:B------:R-:W-:Y:S01]  /*2250*/  FADD R16, R16, -1 ;  /* 0xbf80000010107421 */ /* 0x000fe20000000000 */
[----:B------:R-:W-:Y:S01]  /*2260*/  F2FP.F16.F32.PACK_AB R24, R24, R9 ;  /* 0x000000091818723e */ /* 0x000fe200000000ff */
[-C--:B------:R-:W-:Y:S01]  /*2270*/  FFMA.FTZ R9, R18, R11.reuse, -0.16845393180847167969 ;  /* 0xbe2c7f3012097423 */ /* 0x080fe2000001000b */
[----:B------:R-:W-:Y:S01]  /*2280*/  @!P5 FMUL R26, R26, 16777216 ;  /* 0x4b8000001a1ad820 */ /* 0x000fe20000400000 */
[----:B------:R-:W-:Y:S01]  /*2290*/  FFMA.FTZ R11, R16, R11, -0.16845393180847167969 ;  /* 0xbe2c7f30100b7423 */ /* 0x000fe2000001000b */
[C---:B------:R-:W-:Y:S01]  /*22a0*/  FMUL R7, R13.reuse, R7 ;  /* 0x000000070d077220 */ /* 0x040fe20000400000 */
[----:B------:R-:W-:Y:S01]  /*22b0*/  FFMA.FTZ R9, R18, R9, 0.1716887056827545166 ;  /* 0x3e2fcf2a12097423 */ /* 0x000fe20000010009 */
[C---:B------:R-:W-:Y:S01]  /*22c0*/  FMUL R23, R13.reuse, R38 ;  /* 0x000000260d177220 */ /* 0x040fe20000400000 */
[----:B------:R-:W-:Y:S01]  /*22d0*/  FFMA.FTZ R17, R16, R11, 0.1716887056827545166 ;  /* 0x3e2fcf2a10117423 */ /* 0x000fe2000001000b */
[----:B------:R-:W-:Y:S01]  /*22e0*/  FMUL R12, R13, R12 ;  /* 0x0000000c0d0c7220 */ /* 0x000fe20000400000 */
[----:B------:R-:W-:Y:S01]  /*22f0*/  FFMA.FTZ R11, R18, R9, -0.17900948226451873779 ;  /* 0xbe374e43120b7423 */ /* 0x000fe20000010009 */
[----:B-1----:R-:W-:-:S02]  /*2300*/  IMAD R9, R19, R8, RZ ;  /* 0x0000000813097224 */ /* 0x002fc400078e02ff */
[----:B------:R-:W-:Y:S01]  /*2310*/  FFMA.FTZ R19, R16, R17, -0.17900948226451873779 ;  /* 0xbe374e4310137423 */ /* 0x000fe20000010011 */
[C---:B------:R-:W-:Y:S01]  /*2320*/  FMUL R34, R13.reuse, R34 ;  /* 0x000000220d227220 */ /* 0x040fe20000400000 */
[----:B------:R-:W-:Y:S01]  /*2330*/  FFMA.FTZ R17, R18, R11, 0.20512372255325317383 ;  /* 0x3e520bf412117423 */ /* 0x000fe2000001000b */
[C---:B------:R-:W-:Y:S01]  /*2340*/  FMUL R10, R13.reuse, R10 ;  /* 0x0000000a0d0a7220 */ /* 0x040fe20000400000 */
[C---:B------:R-:W-:Y:S01]  /*2350*/  FMUL R22, R13.reuse, R30 ;  /* 0x0000001e0d167220 */ /* 0x040fe20000400000 */
[C---:B------:R-:W-:Y:S01]  /*2360*/  FMUL R21, R13.reuse, R21 ;  /* 0x000000150d157220 */ /* 0x040fe20000400000 */
[----:B------:R-:W-:Y:S01]  /*2370*/  FMUL R13, R13, R26 ;  /* 0x0000001a0d0d7220 */ /* 0x000fe20000400000 */
[----:B------:R-:W-:Y:S01]  /*2380*/  FFMA.FTZ R19, R16, R19, 0.20512372255325317383 ;  /* 0x3e520bf410137423 */ /* 0x000fe20000010013 */
[----:B------:R-:W-:Y:S01]  /*2390*/  FFMA.FTZ R17, R18, R17, -0.24046532809734344482 ;  /* 0xbe763c8b12117423 */ /* 0x000fe20000010011 */
[----:B------:R-:W-:Y:S01]  /*23a0*/  F2FP.F16.F32.PACK_AB R25, R25, R32 ;  /* 0x000000201919723e */ /* 0x000fe200000000ff */
[----:B------:R-:W-:-:S02]  /*23b0*/  IMAD R11, R8, 0x4, R9 ;  /* 0x00000004080b7824 */ /* 0x000fc400078e0209 */
[----:B------:R-:W-:Y:S01]  /*23c0*/  FFMA.FTZ R19, R16, R19, -0.24046532809734344482 ;  /* 0xbe763c8b10137423 */ /* 0x000fe20000010013 */
[----:B------:R-:W-:Y:S01]  /*23d0*/  F2FP.F16.F32.PACK_AB R22, R22, R13 ;  /* 0x0000000d1616723e */ /* 0x000fe200000000ff */
[----:B------:R-:W-:Y:S01]  /*23e0*/  FFMA.FTZ R17, R18, R17, 0.28857114911079406738 ;  /* 0x3e93bf9912117423 */ /* 0x000fe20000010011 */
[----:B------:R-:W-:Y:S01]  /*23f0*/  IMAD R13, R8, 0x4, R11 ;  /* 0x00000004080d7824 */ /* 0x000fe200078e020b */
[----:B------:R0:W-:Y:S01]  /*2400*/  STS.64 [R6+UR45], R24 ;  /* 0x0000001806007988 */ /* 0x0001e20008000a2d */
[----:B------:R-:W-:Y:S01]  /*2410*/  F2FP.F16.F32.PACK_AB R15, R15, R14 ;  /* 0x0000000e0f0f723e */ /* 0x000fe200000000ff */
[----:B------:R-:W1:Y:S01]  /*2420*/  LDC.64 R42, c[0x0][0x228] ;  /* 0x00008a00ff2a7b82 */ /* 0x000e620000000a00 */
[----:B------:R-:W-:Y:S01]  /*2430*/  F2FP.F16.F32.PACK_AB R14, R20, R27 ;  /* 0x0000001b140e723e */ /* 0x000fe200000000ff */
[----:B------:R-:W-:Y:S01]  /*2440*/  IMAD.SHL.U32 R0, R0, 0x2, RZ ;  /* 0x0000000200007824 */ /* 0x000fe200078e00ff */
[----:B------:R-:W-:Y:S02]  /*2450*/  F2FP.F16.F32.PACK_AB R23, R23, R34 ;  /* 0x000000221717723e */ /* 0x000fe400000000ff */
[----:B------:R-:W-:Y:S01]  /*2460*/  LOP3.LUT R20, R6, 0x8, RZ, 0x3c, !PT ;  /* 0x0000000806147812 */ /* 0x000fe200078e3cff */
[----:B------:R2:W-:Y:S01]  /*2470*/  STS.64 [R6+UR45+0x200], R14 ;  /* 0x0002000e06007988 */ /* 0x0005e20008000a2d */
[----:B------:R-:W-:-:S02]  /*2480*/  ISETP.GE.U32.AND P1, PT, R5, 0x7f800000, PT ;  /* 0x7f8000000500780c */ /* 0x000fc40003f26070 */
[----:B------:R-:W-:Y:S01]  /*2490*/  F2FP.F16.F32.PACK_AB R7, R7, R12 ;  /* 0x0000000c0707723e */ /* 0x000fe200000000ff */
[----:B0-----:R-:W-:Y:S01]  /*24a0*/  FFMA.FTZ R25, R16, R19, 0.28857114911079406738 ;  /* 0x3e93bf9910197423 */ /* 0x001fe20000010013 */
[----:B------:R-:W-:Y:S01]  /*24b0*/  FFMA.FTZ R19, R18, R17, -0.36067417263984680176 ;  /* 0xbeb8aa4912137423 */ /* 0x000fe20000010011 */
[----:B------:R-:W-:Y:S01]  /*24c0*/  IMAD R17, R8, 0x4, R13 ;  /* 0x0000000408117824 */ /* 0x000fe200078e020d */
[----:B------:R0:W-:Y:S01]  /*24d0*/  STS.64 [R20+UR45+0x1000], R22 ;  /* 0x0010001614007988 */ /* 0x0001e20008000a2d */
[----:B------:R-:W-:Y:S01]  /*24e0*/  FFMA.FTZ R27, R16, R25, -0.36067417263984680176 ;  /* 0xbeb8aa49101b7423 */ /* 0x000fe20000010019 */
[----:B------:R-:W-:Y:S01]  /*24f0*/  FFMA.FTZ R25, R18, R19, 0.48089820146560668945 ;  /* 0x3ef6384a12197423 */ /* 0x000fe20000010013 */
[----:B------:R-:W-:Y:S01]  /*2500*/  IMAD R19, R8, 0x4, R17 ;  /* 0x0000000408137824 */ /* 0x000fe200078e0211 */
[----:B------:R-:W-:Y:S01]  /*2510*/  ISETP.GE.U32.AND P3, PT, R4, 0x7f800000, PT ;  /* 0x7f8000000400780c */ /* 0x000fe20003f66070 */
[----:B------:R-:W-:Y:S01]  /*2520*/  FFMA.FTZ R29, R16, R27, 0.48089820146560668945 ;  /* 0x3ef6384a101d7423 */ /* 0x000fe2000001001b */
[----:B------:R-:W-:Y:S01]  /*2530*/  FFMA.FTZ R25, R18, R25, -0.72134751081466674805 ;  /* 0xbf38aa3b12197423 */ /* 0x000fe20000010019 */
[----:B------:R-:W-:Y:S01]  /*2540*/  IMAD R27, R8, 0x4, R19 ;  /* 0x00000004081b7824 */ /* 0x000fe200078e0213 */
[----:B--2---:R-:W-:Y:S01]  /*2550*/  F2FP.F16.F32.PACK_AB R6, R10, R21 ;  /* 0x000000150a06723e */ /* 0x004fe200000000ff */
[----:B------:R-:W-:Y:S01]  /*2560*/  FFMA.FTZ R29, R16, R29, -0.72134751081466674805 ;  /* 0xbf38aa3b101d7423 */ /* 0x000fe2000001001d */
[----:B------:R-:W-:Y:S01]  /*2570*/  FMUL R25, R18, R25 ;  /* 0x0000001912197220 */ /* 0x000fe20000400000 */
[----:B------:R-:W-:Y:S01]  /*2580*/  IMAD R21, R8, 0x4, R27 ;  /* 0x0000000408157824 */ /* 0x000fe200078e021b */
[----:B------:R-:W-:Y:S01]  /*2590*/  FSETP.NEU.AND P2, PT, R5, RZ, PT ;  /* 0x000000ff0500720b */ /* 0x000fe20003f4d000 */
[----:B------:R-:W-:Y:S01]  /*25a0*/  FMUL R29, R16, R29 ;  /* 0x0000001d101d7220 */ /* 0x000fe20000400000 */
[----:B------:R-:W-:Y:S01]  /*25b0*/  FMUL R25, R18, R25 ;  /* 0x0000001912197220 */ /* 0x000fe20000400000 */
[----:B0-----:R-:W-:Y:S01]  /*25c0*/  IMAD R23, R8, 0x4, R21 ;  /* 0x0000000408177824 */ /* 0x001fe200078e0215 */
[----:B------:R0:W-:Y:S01]  /*25d0*/  STS.64 [R20+UR45+0x1200], R6 ;  /* 0x0012000614007988 */ /* 0x0001e20008000a2d */
[----:B------:R-:W-:Y:S01]  /*25e0*/  FMUL R29, R16, R29 ;  /* 0x0000001d101d7220 */ /* 0x000fe20000400000 */
[----:B------:R-:W-:Y:S01]  /*25f0*/  FFMA.FTZ R15, R18, 1.4426950216293334961, R25 ;  /* 0x3fb8aa3b120f7823 */ /* 0x000fe20000010019 */
[----:B------:R-:W-:Y:S01]  /*2600*/  IMAD R25, R8, 0x4, R23 ;  /* 0x0000000408197824 */ /* 0x000fe200078e0217 */
[----:B------:R-:W-:Y:S01]  /*2610*/  LOP3.LUT R30, R40, 0x8, RZ, 0x3c, !PT ;  /* 0x00000008281e7812 */ /* 0x000fe200078e3cff */
[----:B------:R-:W-:Y:S01]  /*2620*/  FFMA.FTZ R16, R16, 1.4426950216293334961, R29 ;  /* 0x3fb8aa3b10107823 */ /* 0x000fe2000001001d */
[----:B------:R-:W-:-:S02]  /*2630*/  @P1 IMAD.MOV.U32 R12, RZ, RZ, 0x7f800000 ;  /* 0x7f800000ff0c1424 */ /* 0x000fc400078e00ff */
[----:B------:R-:W-:Y:S01]  /*2640*/  FADD R46, R46, R15 ;  /* 0x0000000f2e2e7221 */ /* 0x000fe20000000000 */
[----:B------:R-:W-:Y:S02]  /*2650*/  IMAD R29, R8, 0x4, R25 ;  /* 0x00000004081d7824 */ /* 0x000fe400078e0219 */
[----:B------:R-:W-:Y:S01]  /*2660*/  FADD R47, R47, R16 ;  /* 0x000000102f2f7221 */ /* 0x000fe20000000000 */
[----:B------:R-:W-:Y:S01]  /*2670*/  IMAD R10, R2, UR5, RZ ;  /* 0x00000005020a7c24 */ /* 0x000fe2000f8e02ff */
[----:B------:R-:W-:Y:S01]  /*2680*/  USHF.L.U32 UR5, UR4, 0x1, URZ ;  /* 0x0000000104057899 */ /* 0x000fe2000800063f */
[C---:B------:R-:W-:Y:S02]  /*2690*/  IMAD R33, R8.reuse, 0x4, R29 ;  /* 0x0000000408217824 */ /* 0x040fe400078e021d */
[----:B------:R-:W-:Y:S01]  /*26a0*/  @P1 FFMA.FTZ R46, R5, R12, +INF ;  /* 0x7f800000052e1423 */ /* 0x000fe2000001000c */
[----:B0-----:R-:W-:Y:S01]  /*26b0*/  @P3 IMAD.MOV.U32 R7, RZ, RZ, 0x7f800000 ;  /* 0x7f800000ff073424 */ /* 0x001fe200078e00ff */
[----:B------:R-:W-:Y:S01]  /*26c0*/  BAR.SYNC.DEFER_BLOCKING 0x0 ;  /* 0x0000000000007b1d */ /* 0x000fe20000010000 */
[----:B------:R-:W-:Y:S01]  /*26d0*/  IMAD R35, R8, 0x4, R33 ;  /* 0x0000000408237824 */ /* 0x000fe200078e0221 */
[----:B------:R-:W-:Y:S01]  /*26e0*/  FSETP.NEU.AND P1, PT, R4, RZ, PT ;  /* 0x000000ff0400720b */ /* 0x000fe20003f2d000 */
[----:B------:R-:W-:-:S02]  /*26f0*/  IMAD.SHL.U32 R5, R10, 0x2, RZ ;  /* 0x000000020a057824 */ /* 0x000fc400078e00ff */
[----:B------:R-:W-:Y:S01]  /*2700*/  @P3 FFMA.FTZ R47, R4, R7, +INF ;  /* 0x7f800000042f3423 */ /* 0x000fe20000010007 */
[----:B------:R-:W-:Y:S01]  /*2710*/  IMAD R37, R8, 0x4, R35 ;  /* 0x0000000408257824 */ /* 0x000fe200078e0223 */
[----:B------:R-:W-:Y:S01]  /*2720*/  FSEL R46, R46, -INF , P2 ;  /* 0xff8000002e2e7808 */ /* 0x000fe20001000000 */
[----:B------:R-:W-:Y:S01]  /*2730*/  IMAD.HI R48, R10, 0x2, RZ ;  /* 0x000000020a307827 */ /* 0x000fe200078e02ff */
[----:B-1----:R-:W-:Y:S01]  /*2740*/  IADD3 R42, P3, P4, R5, UR5, R42 ;  /* 0x00000005052a7c10 */ /* 0x002fe2000fc7e02a */
[----:B------:R-:W-:Y:S01]  /*2750*/  UIMAD.WIDE UR4, UR4, 0x2, URZ ;  /* 0x00000002040478a5 */ /* 0x000fe2000f8e023f */
[----:B------:R-:W-:Y:S01]  /*2760*/  FSEL R47, R47, -INF , P1 ;  /* 0xff8000002f2f7808 */ /* 0x000fe20000800000 */
[----:B------:R-:W-:Y:S01]  /*2770*/  IMAD R39, R8, 0x4, R37 ;  /* 0x0000000408277824 */ /* 0x000fe200078e0225 */
[-C--:B------:R-:W-:Y:S01]  /*2780*/  LEA R10, P6, R11, R42.reuse, 0x1 ;  /* 0x0000002a0b0a7211 */ /* 0x080fe200078c08ff */
[----:B------:R-:W-:Y:S01]  /*2790*/  FFMA R46, R46, 0.69314718246459960938, R45 ;  /* 0x3f3172182e2e7823 */ /* 0x000fe2000000002d */
[----:B------:R-:W-:Y:S01]  /*27a0*/  LOP3.LUT R0, R0, 0xf8, RZ, 0xc0, !PT ;  /* 0x000000f800007812 */ /* 0x000fe200078ec0ff */
[----:B------:R-:W-:Y:S01]  /*27b0*/  IMAD R41, R8, 0x4, R39 ;  /* 0x0000000408297824 */ /* 0x000fe200078e0227 */
[----:B------:R-:W-:Y:S01]  /*27c0*/  IADD3.X R48, R48, UR5, R43, P3, P4 ;  /* 0x0000000530307c10 */ /* 0x000fe20009fe842b */
[----:B------:R-:W-:Y:S01]  /*27d0*/  FFMA R47, R47, 0.69314718246459960938, R44 ;  /* 0x3f3172182f2f7823 */ /* 0x000fe2000000002c */
[-C--:B------:R-:W-:Y:S01]  /*27e0*/  LEA R14, P4, R17, R42.reuse, 0x1 ;  /* 0x0000002a110e7211 */ /* 0x080fe200078808ff */
[----:B------:R-:W-:Y:S01]  /*27f0*/  IMAD R43, R8, 0x4, R41 ;  /* 0x00000004082b7824 */ /* 0x000fe200078e0229 */
[----:B------:R-:W-:Y:S01]  /*2800*/  LEA R8, P5, R9, R42, 0x1 ;  /* 0x0000002a09087211 */ /* 0x000fe200078a08ff */
[----:B------:R-:W-:Y:S01]  /*2810*/  ULDC UR4, c[0x0][0x27c] ;  /* 0x00009f0000047ab9 */ /* 0x000fe20000000800 */
[-C--:B------:R-:W-:Y:S01]  /*2820*/  LEA.HI.X.SX32 R11, R11, R48.reuse, 0x1, P6 ;  /* 0x000000300b0b7211 */ /* 0x080fe200030f0eff */
[----:B------:R-:W-:Y:S01]  /*2830*/  UIMAD UR4, UR44, UR4, URZ ;  /* 0x000000042c0472a4 */ /* 0x000fe2000f8e023f */
[----:B------:R-:W0:Y:S01]  /*2840*/  LDS.64 R4, [R40+UR45] ;  /* 0x0000002d28047984 */ /* 0x000e220008000a00 */
[----:B------:R-:W-:-:S02]  /*2850*/  LEA.HI.X.SX32 R9, R9, R48, 0x1, P5 ;  /* 0x0000003009097211 */ /* 0x000fc400028f0eff */
[-C--:B------:R-:W-:Y:S01]  /*2860*/  LEA R16, P5, R19, R42.reuse, 0x1 ;  /* 0x0000002a13107211 */ /* 0x080fe200078a08ff */
[----:B------:R-:W1:Y:S01]  /*2870*/  LDS.64 R6, [R30+UR45] ;  /* 0x0000002d1e067984 */ /* 0x000e620008000a00 */
[----:B------:R-:W-:Y:S01]  /*2880*/  LEA R18, P6, R27, R42, 0x1 ;  /* 0x0000002a1b127211 */ /* 0x000fe200078c08ff */
[----:B------:R-:W-:Y:S01]  /*2890*/  USHF.L.U32 UR6, UR4, 0x2, URZ ;  /* 0x0000000204067899 */ /* 0x000fe2000800063f */
[-C--:B------:R-:W-:Y:S01]  /*28a0*/  LEA.HI.X.SX32 R15, R17, R48.reuse, 0x1, P4 ;  /* 0x00000030110f7211 */ /* 0x080fe200020f0eff */
[----:B------:R-:W-:Y:S01]  /*28b0*/  LDS.64 R30, [R30+UR45+0x400] ;  /* 0x0004002d1e1e7984 */ /* 0x000fe20008000a00 */
[-C--:B------:R-:W-:Y:S01]  /*28c0*/  LEA.HI.X.SX32 R17, R19, R48.reuse, 0x1, P5 ;  /* 0x0000003013117211 */ /* 0x080fe200028f0eff */
[----:B------:R-:W-:Y:S01]  /*28d0*/  UIMAD.WIDE UR4, UR4, 0x4, URZ ;  /* 0x00000004040478a5 */ /* 0x000fe2000f8e023f */
[----:B------:R-:W-:Y:S02]  /*28e0*/  LEA.HI.X.SX32 R19, R27, R48, 0x1, P6 ;  /* 0x000000301b137211 */ /* 0x000fe400030f0eff */
[----:B------:R2:W3:Y:S01]  /*28f0*/  LDS.64 R26, [R40+UR45+0x400] ;  /* 0x0004002d281a7984 */ /* 0x0004e20008000a00 */
[----:B------:R-:W-:-:S02]  /*2900*/  LEA R12, P3, R13, R42, 0x1 ;  /* 0x0000002a0d0c7211 */ /* 0x000fc400078608ff */
[----:B------:R-:W-:Y:S02]  /*2910*/  LEA R22, P4, R23, R42, 0x1 ;  /* 0x0000002a17167211 */ /* 0x000fe400078808ff */
[----:B------:R-:W-:Y:S02]  /*2920*/  LEA.HI.X.SX32 R13, R13, R48, 0x1, P3 ;  /* 0x000000300d0d7211 */ /* 0x000fe400018f0eff */
[-C--:B------:R-:W-:Y:S02]  /*2930*/  LEA R20, P3, R21, R42.reuse, 0x1 ;  /* 0x0000002a15147211 */ /* 0x080fe400078608ff */
[----:B------:R-:W-:Y:S02]  /*2940*/  LEA R24, P5, R25, R42, 0x1 ;  /* 0x0000002a19187211 */ /* 0x000fe400078a08ff */
[----:B------:R-:W-:Y:S02]  /*2950*/  LEA.HI.X.SX32 R21, R21, R48, 0x1, P3 ;  /* 0x0000003015157211 */ /* 0x000fe400018f0eff */
[----:B------:R-:W-:-:S02]  /*2960*/  LEA R28, P6, R29, R42, 0x1 ;  /* 0x0000002a1d1c7211 */ /* 0x000fc400078c08ff */
[----:B------:R-:W-:Y:S02]  /*2970*/  LEA R32, P3, R33, R42, 0x1 ;  /* 0x0000002a21207211 */ /* 0x000fe400078608ff */
[----:B------:R-:W-:Y:S02]  /*2980*/  LEA.HI.X.SX32 R23, R23, R48, 0x1, P4 ;  /* 0x0000003017177211 */ /* 0x000fe400020f0eff */
[----:B------:R-:W-:Y:S02]  /*2990*/  LEA R34, P4, R35, R42, 0x1 ;  /* 0x0000002a23227211 */ /* 0x000fe400078808ff */
[-C--:B------:R-:W-:Y:S02]  /*29a0*/  LEA.HI.X.SX32 R25, R25, R48.reuse, 0x1, P5 ;  /* 0x0000003019197211 */ /* 0x080fe400028f0eff */
[-C--:B------:R-:W-:Y:S02]  /*29b0*/  LEA.HI.X.SX32 R29, R29, R48.reuse, 0x1, P6 ;  /* 0x000000301d1d7211 */ /* 0x080fe400030f0eff */
[----:B------:R-:W-:-:S02]  /*29c0*/  LEA.HI.X.SX32 R33, R33, R48, 0x1, P3 ;  /* 0x0000003021217211 */ /* 0x000fc400018f0eff */
[-C--:B------:R-:W-:Y:S01]  /*29d0*/  LEA R36, P5, R37, R42.reuse, 0x1 ;  /* 0x0000002a25247211 */ /* 0x080fe200078a08ff */
[----:B0-----:R0:W-:Y:S01]  /*29e0*/  STG.E.U16 desc[UR46][R8.64], R4 ;  /* 0x0000000408007986 */ /* 0x0011e2000c10152e */
[-C--:B------:R-:W-:Y:S02]  /*29f0*/  LEA R38, P6, R39, R42.reuse, 0x1 ;  /* 0x0000002a27267211 */ /* 0x080fe400078c08ff */
[----:B--2---:R-:W-:Y:S01]  /*2a00*/  LEA R40, P3, R41, R42, 0x1 ;  /* 0x0000002a29287211 */ /* 0x004fe200078608ff */
[----:B-1----:R1:W-:Y:S01]  /*2a10*/  STG.E.U16 desc[UR46][R10.64], R6 ;  /* 0x000000060a007986 */ /* 0x0023e2000c10152e */
[----:B------:R-:W-:Y:S02]  /*2a20*/  LEA.HI.X.SX32 R35, R35, R48, 0x1, P4 ;  /* 0x0000003023237211 */ /* 0x000fe400020f0eff */
[----:B------:R-:W-:Y:S02]  /*2a30*/  LEA R42, P4, R43, R42, 0x1 ;  /* 0x0000002a2b2a7211 */ /* 0x000fe400078808ff */
[----:B------:R-:W-:-:S02]  /*2a40*/  LEA.HI.X.SX32 R37, R37, R48, 0x1, P5 ;  /* 0x0000003025257211 */ /* 0x000fc400028f0eff */
[-C--:B------:R-:W-:Y:S02]  /*2a50*/  LEA.HI.X.SX32 R39, R39, R48.reuse, 0x1, P6 ;  /* 0x0000003027277211 */ /* 0x080fe400030f0eff */
[----:B0-----:R-:W-:Y:S02]  /*2a60*/  PRMT R9, R4, 0x7632, R9 ;  /* 0x0000763204097816 */ /* 0x001fe40000000009 */
[-C--:B------:R-:W-:Y:S02]  /*2a70*/  LEA.HI.X.SX32 R41, R41, R48.reuse, 0x1, P3 ;  /* 0x0000003029297211 */ /* 0x080fe400018f0eff */
[----:B------:R-:W-:Y:S01]  /*2a80*/  LEA.HI.X.SX32 R43, R43, R48, 0x1, P4 ;  /* 0x000000302b2b7211 */ /* 0x000fe200020f0eff */
[----:B------:R0:W-:Y:S01]  /*2a90*/  STG.E.U16 desc[UR46][R12.64], R9 ;  /* 0x000000090c007986 */ /* 0x0001e2000c10152e */
[----:B------:R-:W-:Y:S02]  /*2aa0*/  PRMT R48, R6, 0x7632, R48 ;  /* 0x0000763206307816 */ /* 0x000fe40000000030 */
[----:B-1----:R-:W-:-:S02]  /*2ab0*/  PRMT R11, R5, 0x7632, R11 ;  /* 0x00007632050b7816 */ /* 0x002fc4000000000b */
[----:B---3--:R-:W-:Y:S01]  /*2ac0*/  PRMT R4, R26, 0x7632, R4 ;  /* 0x000076321a047816 */ /* 0x008fe20000000004 */
[----:B------:R-:W-:Y:S01]  /*2ad0*/  STG.E.U16 desc[UR46][R14.64], R48 ;  /* 0x000000300e007986 */ /* 0x000fe2000c10152e */
[----:B------:R-:W-:-:S03]  /*2ae0*/  PRMT R6, R27, 0x7632, R6 ;  /* 0x000076321b067816 */ /* 0x000fc60000000006 */
[----:B------:R1:W-:Y:S01]  /*2af0*/  STG.E.U16 desc[UR46][R16.64], R5 ;  /* 0x0000000510007986 */ /* 0x0003e2000c10152e */
[----:B0-----:R-:W-:Y:S01]  /*2b00*/  PRMT R13, R7, 0x7632, R13 ;  /* 0x00007632070d7816 */ /* 0x001fe2000000000d */
[----:B------:R-:W0:Y:S02]  /*2b10*/  LDC.64 R8, c[0x0][0x230] ;  /* 0x00008c00ff087b82 */ /* 0x000e240000000a00 */
[----:B------:R-:W-:Y:S04]  /*2b20*/  STG.E.U16 desc[UR46][R18.64], R7 ;  /* 0x0000000712007986 */ /* 0x000fe8000c10152e */
[----:B------:R2:W-:Y:S01]  /*2b30*/  STG.E.U16 desc[UR46][R20.64], R11 ;  /* 0x0000000b14007986 */ /* 0x0005e2000c10152e */
[----:B-1----:R-:W-:-:S03]  /*2b40*/  PRMT R17, R30, 0x7632, R17 ;  /* 0x000076321e117816 */ /* 0x002fc60000000011 */
[----:B------:R-:W-:Y:S01]  /*2b50*/  STG.E.U16 desc[UR46][R22.64], R13 ;  /* 0x0000000d16007986 */ /* 0x000fe2000c10152e */
[C---:B------:R-:W-:Y:S02]  /*2b60*/  IMAD.SHL.U32 R5, R2.reuse, 0x4, RZ ;  /* 0x0000000402057824 */ /* 0x040fe400078e00ff */
[----:B------:R-:W-:Y:S01]  /*2b70*/  IMAD.HI R2, R2, 0x4, RZ ;  /* 0x0000000402027827 */ /* 0x000fe200078e02ff */
[----:B------:R-:W-:Y:S01]  /*2b80*/  STG.E.U16 desc[UR46][R24.64], R26 ;  /* 0x0000001a18007986 */ /* 0x000fe2000c10152e */
[----:B--2---:R-:W-:-:S03]  /*2b90*/  PRMT R21, R31, 0x7632, R21 ;  /* 0x000076321f157816 */ /* 0x004fc60000000015 */
[----:B------:R-:W-:Y:S04]  /*2ba0*/  STG.E.U16 desc[UR46][R28.64], R30 ;  /* 0x0000001e1c007986 */ /* 0x000fe8000c10152e */
[----:B------:R0:W-:Y:S04]  /*2bb0*/  STG.E.U16 desc[UR46][R32.64], R4 ;  /* 0x0000000420007986 */ /* 0x0001e8000c10152e */
[----:B------:R1:W-:Y:S04]  /*2bc0*/  STG.E.U16 desc[UR46][R34.64], R17 ;  /* 0x0000001122007986 */ /* 0x0003e8000c10152e */
[----:B------:R1:W-:Y:S04]  /*2bd0*/  STG.E.U16 desc[UR46][R36.64], R27 ;  /* 0x0000001b24007986 */ /* 0x0003e8000c10152e */
[----:B------:R1:W-:Y:S01]  /*2be0*/  STG.E.U16 desc[UR46][R38.64], R31 ;  /* 0x0000001f26007986 */ /* 0x0003e2000c10152e */
[----:B0-----:R-:W-:-:S03]  /*2bf0*/  IADD3 R4, P1, P2, R5, UR6, R8 ;  /* 0x0000000605047c10 */ /* 0x001fc6000fa3e008 */
[----:B------:R1:W-:Y:S01]  /*2c00*/  STG.E.U16 desc[UR46][R40.64], R6 ;  /* 0x0000000628007986 */ /* 0x0003e2000c10152e */
[----:B------:R-:W-:-:S03]  /*2c10*/  IADD3.X R5, R2, UR5, R9, P1, P2 ;  /* 0x0000000502057c10 */ /* 0x000fc60008fe4409 */
[----:B------:R1:W-:Y:S01]  /*2c20*/  STG.E.U16 desc[UR46][R42.64], R21 ;  /* 0x000000152a007986 */ /* 0x0003e2000c10152e */
[----:B------:R-:W-:Y:S06]  /*2c30*/  BAR.SYNC.DEFER_BLOCKING 0x0 ;  /* 0x0000000000007b1d */ /* 0x000fec0000010000 */
[----:B------:R1:W-:Y:S02]  /*2c40*/  STS.64 [R0+UR45], R46 ;  /* 0x0000002e00007988 */ /* 0x0003e40008000a2d */
[----:B------:R-:W-:Y:S06]  /*2c50*/  BAR.SYNC.DEFER_BLOCKING 0x0 ;  /* 0x0000000000007b1d */ /* 0x000fec0000010000 */
[----:B------:R-:W-:Y:S05]  /*2c60*/  @P0 EXIT ;  /* 0x000000000000094d */ /* 0x000fea0003800000 */
[----:B------:R-:W0:Y:S04]  /*2c70*/  LDS R3, [R3] ;  /* 0x0000000003037984 */ /* 0x000e280000000800 */
[----:B0-----:R-:W-:Y:S01]  /*2c80*/  STG.E desc[UR46][R4.64], R3 ;  /* 0x0000000304007986 */ /* 0x001fe2000c10192e */
[----:B------:R-:W-:Y:S05]  /*2c90*/  EXIT ;  /* 0x000000000000794d */ /* 0x000fea0003800000 */
.L_x_2:
[----:B------:R-:W-:-:S00]  /*2ca0*/  BRA `(.L_x_2) ;  /* 0xfffffffc00fc7947 */ /* 0x000fc0000383ffff */
[----:B------:R-:W-:-:S00]  /*2cb0*/  NOP ;  /* 0x0000000000007918 */ /* 0x000fc00000000000 */
        /* <DEDUP_REMOVED lines=12> */
.L_x_3:


//--------------------- .nv.global.init           --------------------------
	.section	.nv.global.init,"aw",@progbits
.nv.global.init:
	.type		_$_str,@object
	.size		_$_str,(.L_0 - _$_str)
_$_str:
        /*0000*/ 	.byte	0x5f, 0x5f, 0x43, 0x55, 0x44, 0x41, 0x5f, 0x46, 0x54, 0x5a, 0x00
.L_0:


//--------------------- .nv.shared.attn_fwd       --------------------------
	.section	.nv.shared.attn_fwd,"aw",@nobits
	.sectionflags	@""
	.align	16
	.zero		1024


//--------------------- .nv.shared.reserved.0     --------------------------
	.section	.nv.shared.reserved.0,"aw",@nobits
	.weak		__nv_reservedSMEM_offset_0_alias
	.size		__nv_reservedSMEM_offset_0_alias, 0, 0
	.other		__nv_reservedSMEM_offset_0_alias,@"STO_CUDA_RESERVED_SHARED STV_DEFAULT"
__nv_reservedSMEM_offset_0_alias:
	.zero		0


//--------------------- .nv.constant0.attn_fwd    --------------------------
	.section	.nv.constant0.attn_fwd,"a",@progbits
	.sectionflags	@""
	.align	4
.nv.constant0.attn_fwd:
	.zero		664


//--------------------- SYMBOLS --------------------------

	.type		.nv.reservedSmem.offset0,@object
	.size		.nv.reservedSmem.offset0,0x4
